	.target	sm_100

	.elftype	@"ET_EXEC"


//--------------------- .note.nv.tkinfo           --------------------------
	.section	.note.nv.tkinfo,"",@"SHT_NOTE"
	.sectionflags	@"SHF_NOTE_NV_TKINFO"
	.tkinfo
        /*0018*/ 	.word	0x00000081
        /*0030*/ 	.string	""
        /*0030*/ 	.string	"ptxas"
        /*0030*/ 	.string	"Cuda compilation tools, release 12.9, V12.9.86"
        /*0030*/ 	.string	"Build cuda_12.9.r12.9/compiler.36037853_0"
        /*0030*/ 	.string	"-regUsageLevel 10 -arch sm_100f -m 64 "



//--------------------- .note.nv.cuver            --------------------------
	.section	.note.nv.cuver,"",@"SHT_NOTE"
	.sectionflags	@"SHF_NOTE_NV_CUVER"
        /*0018*/ 	.short	0x0001
        /*001a*/ 	.short	0x0064
        /*001c*/ 	.short	0x0001
        /*001e*/ 	.short	0x0000
        /*0020*/ 	.short	0x0001
        /*0022*/ 	.short	0x0000


//--------------------- .nv.info                  --------------------------
	.section	.nv.info,"",@"SHT_CUDA_INFO"
	.align	4


	//----- nvinfo : EIATTR_REGCOUNT
	.align		4
        /*0000*/ 	.byte	0x04, 0x2f
        /*0002*/ 	.short	(.L_17 - .L_16)
	.align		4
.L_16:
        /*0004*/ 	.word	index@(_ZN9deep_gemm24sm100_fp8_gemm_1d1d_implILN4cute4UMMA5MajorE0ELS3_0ELj0ELj4096ELj7168ELj128ELj224ELj128ELj1ELj128ELj128ELj64ELj6ELj128ELj128ELj2ELb0ELj150ELNS_8GemmTypeE0ELb0EN7cutlass10bfloat16_tENS_16EpilogueIdentityEEEvPijjj14CUtensorMap_stS9_S9_S9_S9_)
        /*0008*/ 	.word	0x00000038


	//----- nvinfo : EIATTR_FRAME_SIZE
	.align		4
.L_17:
        /*000c*/ 	.byte	0x04, 0x11
        /*000e*/ 	.short	(.L_19 - .L_18)
	.align		4
.L_18:
        /*0010*/ 	.word	index@($__internal_3_$__cuda_sm20_div_u16)
        /*0014*/ 	.word	0x00000000


	//----- nvinfo : EIATTR_FRAME_SIZE
	.align		4
.L_19:
        /*0018*/ 	.byte	0x04, 0x11
        /*001a*/ 	.short	(.L_21 - .L_20)
	.align		4
.L_20:
        /*001c*/ 	.word	index@($__internal_2_$__cuda_sm10x_tcgen05_guardrail_trap_unallocated_columns_being_dealloced)
        /*0020*/ 	.word	0x00000000


	//----- nvinfo : EIATTR_FRAME_SIZE
	.align		4
.L_21:
        /*0024*/ 	.byte	0x04, 0x11
        /*0026*/ 	.short	(.L_23 - .L_22)
	.align		4
.L_22:
        /*0028*/ 	.word	index@($__internal_1_$__cuda_sm10x_tcgen05_guardrail_trap_phase_invalid_during_alloc)
        /*002c*/ 	.word	0x00000000


	//----- nvinfo : EIATTR_FRAME_SIZE
	.align		4
.L_23:
        /*0030*/ 	.byte	0x04, 0x11
        /*0032*/ 	.short	(.L_25 - .L_24)
	.align		4
.L_24:
        /*0034*/ 	.word	index@($__internal_0_$__cuda_sm10x_tcgen05_guardrail_trap_col_being_dealloced_not_returned_by_alloc)
        /*0038*/ 	.word	0x00000000


	//----- nvinfo : EIATTR_FRAME_SIZE
	.align		4
.L_25:
        /*003c*/ 	.byte	0x04, 0x11
        /*003e*/ 	.short	(.L_27 - .L_26)
	.align		4
.L_26:
        /*0040*/ 	.word	index@(_ZN9deep_gemm24sm100_fp8_gemm_1d1d_implILN4cute4UMMA5MajorE0ELS3_0ELj0ELj4096ELj7168ELj128ELj224ELj128ELj1ELj128ELj128ELj64ELj6ELj128ELj128ELj2ELb0ELj150ELNS_8GemmTypeE0ELb0EN7cutlass10bfloat16_tENS_16EpilogueIdentityEEEvPijjj14CUtensorMap_stS9_S9_S9_S9_)
        /*0044*/ 	.word	0x00000000


	//----- nvinfo : EIATTR_MIN_STACK_SIZE
	.align		4
.L_27:
        /*0048*/ 	.byte	0x04, 0x12
        /*004a*/ 	.short	(.L_29 - .L_28)
	.align		4
.L_28:
        /*004c*/ 	.word	index@(_ZN9deep_gemm24sm100_fp8_gemm_1d1d_implILN4cute4UMMA5MajorE0ELS3_0ELj0ELj4096ELj7168ELj128ELj224ELj128ELj1ELj128ELj128ELj64ELj6ELj128ELj128ELj2ELb0ELj150ELNS_8GemmTypeE0ELb0EN7cutlass10bfloat16_tENS_16EpilogueIdentityEEEvPijjj14CUtensorMap_stS9_S9_S9_S9_)
        /*0050*/ 	.word	0x00000000
.L_29:


//--------------------- .nv.info._ZN9deep_gemm24sm100_fp8_gemm_1d1d_implILN4cute4UMMA5MajorE0ELS3_0ELj0ELj4096ELj7168ELj128ELj224ELj128ELj1ELj128ELj128ELj64ELj6ELj128ELj128ELj2ELb0ELj150ELNS_8GemmTypeE0ELb0EN7cutlass10bfloat16_tENS_16EpilogueIdentityEEEvPijjj14CUtensorMap_stS9_S9_S9_S9_ --------------------------
	.section	.nv.info._ZN9deep_gemm24sm100_fp8_gemm_1d1d_implILN4cute4UMMA5MajorE0ELS3_0ELj0ELj4096ELj7168ELj128ELj224ELj128ELj1ELj128ELj128ELj64ELj6ELj128ELj128ELj2ELb0ELj150ELNS_8GemmTypeE0ELb0EN7cutlass10bfloat16_tENS_16EpilogueIdentityEEEvPijjj14CUtensorMap_stS9_S9_S9_S9_,"",@"SHT_CUDA_INFO"
	.sectionflags	@""
	.align	4


	//----- nvinfo : EIATTR_CUDA_API_VERSION
	.align		4
        /*0000*/ 	.byte	0x04, 0x37
        /*0002*/ 	.short	(.L_31 - .L_30)
.L_30:
        /*0004*/ 	.word	0x00000081


	//----- nvinfo : EIATTR_KPARAM_INFO
	.align		4
.L_31:
        /*0008*/ 	.byte	0x04, 0x17
        /*000a*/ 	.short	(.L_33 - .L_32)
.L_32:
        /*000c*/ 	.word	0x00000000
        /*0010*/ 	.short	0x0008
        /*0012*/ 	.short	0x0240
        /*0014*/ 	.byte	0x00, 0xf0, 0x01, 0x02


	//----- nvinfo : EIATTR_KPARAM_INFO
	.align		4
.L_33:
        /*0018*/ 	.byte	0x04, 0x17
        /*001a*/ 	.short	(.L_35 - .L_34)
.L_34:
        /*001c*/ 	.word	0x00000000
        /*0020*/ 	.short	0x0007
        /*0022*/ 	.short	0x01c0
        /*0024*/ 	.byte	0x00, 0xf0, 0x01, 0x02


	//----- nvinfo : EIATTR_KPARAM_INFO
	.align		4
.L_35:
        /*0028*/ 	.byte	0x04, 0x17
        /*002a*/ 	.short	(.L_37 - .L_36)
.L_36:
        /*002c*/ 	.word	0x00000000
        /*0030*/ 	.short	0x0006
        /*0032*/ 	.short	0x0140
        /*0034*/ 	.byte	0x00, 0xf0, 0x01, 0x02


	//----- nvinfo : EIATTR_KPARAM_INFO
	.align		4
.L_37:
        /*0038*/ 	.byte	0x04, 0x17
        /*003a*/ 	.short	(.L_39 - .L_38)
.L_38:
        /*003c*/ 	.word	0x00000000
        /*0040*/ 	.short	0x0005
        /*0042*/ 	.short	0x00c0
        /*0044*/ 	.byte	0x00, 0xf0, 0x01, 0x02


	//----- nvinfo : EIATTR_KPARAM_INFO
	.align		4
.L_39:
        /*0048*/ 	.byte	0x04, 0x17
        /*004a*/ 	.short	(.L_41 - .L_40)
.L_40:
        /*004c*/ 	.word	0x00000000
        /*0050*/ 	.short	0x0004
        /*0052*/ 	.short	0x0040
        /*0054*/ 	.byte	0x00, 0xf0, 0x01, 0x02


	//----- nvinfo : EIATTR_KPARAM_INFO
	.align		4
.L_41:
        /*0058*/ 	.byte	0x04, 0x17
        /*005a*/ 	.short	(.L_43 - .L_42)
.L_42:
        /*005c*/ 	.word	0x00000000
        /*0060*/ 	.short	0x0003
        /*0062*/ 	.short	0x0010
        /*0064*/ 	.byte	0x00, 0xf0, 0x11, 0x00


	//----- nvinfo : EIATTR_KPARAM_INFO
	.align		4
.L_43:
        /*0068*/ 	.byte	0x04, 0x17
        /*006a*/ 	.short	(.L_45 - .L_44)
.L_44:
        /*006c*/ 	.word	0x00000000
        /*0070*/ 	.short	0x0002
        /*0072*/ 	.short	0x000c
        /*0074*/ 	.byte	0x00, 0xf0, 0x11, 0x00


	//----- nvinfo : EIATTR_KPARAM_INFO
	.align		4
.L_45:
        /*0078*/ 	.byte	0x04, 0x17
        /*007a*/ 	.short	(.L_47 - .L_46)
.L_46:
        /*007c*/ 	.word	0x00000000
        /*0080*/ 	.short	0x0001
        /*0082*/ 	.short	0x0008
        /*0084*/ 	.byte	0x00, 0xf0, 0x11, 0x00


	//----- nvinfo : EIATTR_KPARAM_INFO
	.align		4
.L_47:
        /*0088*/ 	.byte	0x04, 0x17
        /*008a*/ 	.short	(.L_49 - .L_48)
.L_48:
        /*008c*/ 	.word	0x00000000
        /*0090*/ 	.short	0x0000
        /*0092*/ 	.short	0x0000
        /*0094*/ 	.byte	0x00, 0xf5, 0x21, 0x00


	//----- nvinfo : EIATTR_AT_ENTRY_FRAGMENTS
	.align		4
.L_49:
        /*0098*/ 	.byte	0x04, 0x4f
        /*009a*/ 	.short	(.L_51 - .L_50)


	//   ....[0]....
.L_50:
        /*009c*/ 	.word	0x00000004


	//   ....[1]....
        /*00a0*/ 	.word	0x00000005


	//----- nvinfo : EIATTR_RESERVED_SMEM_USED
	.align		4
.L_51:
        /*00a4*/ 	.byte	0x01, 0x41
	.zero		2


	//----- nvinfo : EIATTR_SPARSE_MMA_MASK
	.align		4
        /*00a8*/ 	.byte	0x03, 0x50
        /*00aa*/ 	.short	0x0000


	//----- nvinfo : EIATTR_TCGEN05_2CTA_USED
	.align		4
        /*00ac*/ 	.byte	0x01, 0x52
	.zero		2


	//----- nvinfo : EIATTR_MAXREG_COUNT
	.align		4
        /*00b0*/ 	.byte	0x03, 0x1b
        /*00b2*/ 	.short	0x00ff


	//----- nvinfo : EIATTR_NUM_BARRIERS
	.align		4
        /*00b4*/ 	.byte	0x02, 0x4c
        /*00b6*/ 	.byte	0x09
	.zero		1


	//----- nvinfo : EIATTR_INT_WARP_WIDE_INSTR_OFFSETS
	.align		4
        /*00b8*/ 	.byte	0x04, 0x31
        /*00ba*/ 	.short	(.L_53 - .L_52)


	//   ....[0]....
.L_52:
        /*00bc*/ 	.word	0x00004850


	//   ....[1]....
        /*00c0*/ 	.word	0x00004870


	//----- nvinfo : EIATTR_COOP_GROUP_MASK_REGIDS
	.align		4
.L_53:
        /*00c4*/ 	.byte	0x04, 0x29
        /*00c6*/ 	.short	(.L_55 - .L_54)


	//   ....[0]....
.L_54:
        /*00c8*/ 	.word	0xffffffff


	//   ....[1]....
        /*00cc*/ 	.word	0xffffffff


	//   ....[2]....
        /*00d0*/ 	.word	0xffffffff


	//   ....[3]....
        /*00d4*/ 	.word	0xffffffff


	//   ....[4]....
        /*00d8*/ 	.word	0xffffffff


	//   ....[5]....
        /*00dc*/ 	.word	0xffffffff


	//   ....[6]....
        /*00e0*/ 	.word	0xffffffff


	//   ....[7]....
        /*00e4*/ 	.word	0xffffffff


	//   ....[8]....
        /*00e8*/ 	.word	0xffffffff


	//   ....[9]....
        /*00ec*/ 	.word	0xffffffff


	//   ....[10]....
        /*00f0*/ 	.word	0xffffffff


	//   ....[11]....
        /*00f4*/ 	.word	0xffffffff


	//   ....[12]....
        /*00f8*/ 	.word	0xffffffff


	//   ....[13]....
        /*00fc*/ 	.word	0xffffffff


	//   ....[14]....
        /*0100*/ 	.word	0xffffffff


	//----- nvinfo : EIATTR_COOP_GROUP_INSTR_OFFSETS
	.align		4
.L_55:
        /*0104*/ 	.byte	0x04, 0x28
        /*0106*/ 	.short	(.L_57 - .L_56)


	//   ....[0]....
.L_56:
        /*0108*/ 	.word	0x00000030


	//   ....[1]....
        /*010c*/ 	.word	0x000004d0


	//   ....[2]....
        /*0110*/ 	.word	0x00000ae0


	//   ....[3]....
        /*0114*/ 	.word	0x00000b80


	//   ....[4]....
        /*0118*/ 	.word	0x00001000


	//   ....[5]....
        /*011c*/ 	.word	0x000010b0


	//   ....[6]....
        /*0120*/ 	.word	0x00001160


	//   ....[7]....
        /*0124*/ 	.word	0x00001790


	//   ....[8]....
        /*0128*/ 	.word	0x000017b0


	//   ....[9]....
        /*012c*/ 	.word	0x000017d0


	//   ....[10]....
        /*0130*/ 	.word	0x00001a30


	//   ....[11]....
        /*0134*/ 	.word	0x00001a60


	//   ....[12]....
        /*0138*/ 	.word	0x00001aa0


	//   ....[13]....
        /*013c*/ 	.word	0x00004770


	//   ....[14]....
        /*0140*/ 	.word	0x00004930


	//----- nvinfo : EIATTR_VRC_CTA_INIT_COUNT
	.align		4
.L_57:
        /*0144*/ 	.byte	0x02, 0x4a
        /*0146*/ 	.byte	0x80
	.zero		1


	//----- nvinfo : EIATTR_MBARRIER_INSTR_OFFSETS
	.align		4
        /*0148*/ 	.byte	0x04, 0x39
        /*014a*/ 	.short	(.L_59 - .L_58)


	//   ....[0]....
.L_58:
        /*014c*/ 	.word	0x00000330
        /*0150*/ 	.word	0x000000ff
        /*0154*/ 	.word	0x00033400
        /*0158*/ 	.short	0x0100
        /*015a*/ 	.byte	0x05
	.zero		1


	//   ....[1]....
        /*015c*/ 	.word	0x00000340
        /*0160*/ 	.word	0x000000ff
        /*0164*/ 	.word	0x00033430
        /*0168*/ 	.short	0x0100
        /*016a*/ 	.byte	0x05
	.zero		1


	//   ....[2]....
        /*016c*/ 	.word	0x00000350
        /*0170*/ 	.word	0x000000ff
        /*0174*/ 	.word	0x00033460
        /*0178*/ 	.short	0x0100
        /*017a*/ 	.byte	0x05
	.zero		1


	//   ....[3]....
        /*017c*/ 	.word	0x00000360
        /*0180*/ 	.word	0x000000ff
        /*0184*/ 	.word	0x00033408
        /*0188*/ 	.short	0x0100
        /*018a*/ 	.byte	0x05
	.zero		1


	//   ....[4]....
        /*018c*/ 	.word	0x00000370
        /*0190*/ 	.word	0x000000ff
        /*0194*/ 	.word	0x00033438
        /*0198*/ 	.short	0x0100
        /*019a*/ 	.byte	0x05
	.zero		1


	//   ....[5]....
        /*019c*/ 	.word	0x00000380
        /*01a0*/ 	.word	0x000000ff
        /*01a4*/ 	.word	0x00033468
        /*01a8*/ 	.short	0x0100
        /*01aa*/ 	.byte	0x05
	.zero		1


	//   ....[6]....
        /*01ac*/ 	.word	0x00000390
        /*01b0*/ 	.word	0x000000ff
        /*01b4*/ 	.word	0x00033410
        /*01b8*/ 	.short	0x0100
        /*01ba*/ 	.byte	0x05
	.zero		1


	//   ....[7]....
        /*01bc*/ 	.word	0x000003a0
        /*01c0*/ 	.word	0x000000ff
        /*01c4*/ 	.word	0x00033440
        /*01c8*/ 	.short	0x0100
        /*01ca*/ 	.byte	0x05
	.zero		1


	//   ....[8]....
        /*01cc*/ 	.word	0x000003b0
        /*01d0*/ 	.word	0x000000ff
        /*01d4*/ 	.word	0x00033470
        /*01d8*/ 	.short	0x0100
        /*01da*/ 	.byte	0x05
	.zero		1


	//   ....[9]....
        /*01dc*/ 	.word	0x000003c0
        /*01e0*/ 	.word	0x000000ff
        /*01e4*/ 	.word	0x00033418
        /*01e8*/ 	.short	0x0100
        /*01ea*/ 	.byte	0x05
	.zero		1


	//   ....[10]....
        /*01ec*/ 	.word	0x000003d0
        /*01f0*/ 	.word	0x000000ff
        /*01f4*/ 	.word	0x00033448
        /*01f8*/ 	.short	0x0100
        /*01fa*/ 	.byte	0x05
	.zero		1


	//   ....[11]....
        /*01fc*/ 	.word	0x000003e0
        /*0200*/ 	.word	0x000000ff
        /*0204*/ 	.word	0x00033478
        /*0208*/ 	.short	0x0100
        /*020a*/ 	.byte	0x05
	.zero		1


	//   ....[12]....
        /*020c*/ 	.word	0x000003f0
        /*0210*/ 	.word	0x000000ff
        /*0214*/ 	.word	0x00033420
        /*0218*/ 	.short	0x0100
        /*021a*/ 	.byte	0x05
	.zero		1


	//   ....[13]....
        /*021c*/ 	.word	0x00000400
        /*0220*/ 	.word	0x000000ff
        /*0224*/ 	.word	0x00033450
        /*0228*/ 	.short	0x0100
        /*022a*/ 	.byte	0x05
	.zero		1


	//   ....[14]....
        /*022c*/ 	.word	0x00000410
        /*0230*/ 	.word	0x000000ff
        /*0234*/ 	.word	0x00033480
        /*0238*/ 	.short	0x0100
        /*023a*/ 	.byte	0x05
	.zero		1


	//   ....[15]....
        /*023c*/ 	.word	0x00000420
        /*0240*/ 	.word	0x000000ff
        /*0244*/ 	.word	0x00033428
        /*0248*/ 	.short	0x0100
        /*024a*/ 	.byte	0x05
	.zero		1


	//   ....[16]....
        /*024c*/ 	.word	0x00000430
        /*0250*/ 	.word	0x000000ff
        /*0254*/ 	.word	0x00033458
        /*0258*/ 	.short	0x0100
        /*025a*/ 	.byte	0x05
	.zero		1


	//   ....[17]....
        /*025c*/ 	.word	0x00000440
        /*0260*/ 	.word	0x000000ff
        /*0264*/ 	.word	0x00033488
        /*0268*/ 	.short	0x0100
        /*026a*/ 	.byte	0x05
	.zero		1


	//   ....[18]....
        /*026c*/ 	.word	0x00000450
        /*0270*/ 	.word	0x000000ff
        /*0274*/ 	.word	0x00033490
        /*0278*/ 	.short	0x0100
        /*027a*/ 	.byte	0x05
	.zero		1


	//   ....[19]....
        /*027c*/ 	.word	0x00000460
        /*0280*/ 	.word	0x000000ff
        /*0284*/ 	.word	0x000334a0
        /*0288*/ 	.short	0x0100
        /*028a*/ 	.byte	0x05
	.zero		1


	//   ....[20]....
        /*028c*/ 	.word	0x00000470
        /*0290*/ 	.word	0x000000ff
        /*0294*/ 	.word	0x00033498
        /*0298*/ 	.short	0x0100
        /*029a*/ 	.byte	0x05
	.zero		1


	//   ....[21]....
        /*029c*/ 	.word	0x00000480
        /*02a0*/ 	.word	0x000000ff
        /*02a4*/ 	.word	0x000334a8
        /*02a8*/ 	.short	0x0100
        /*02aa*/ 	.byte	0x05
	.zero		1


	//   ....[22]....
        /*02ac*/ 	.word	0x00000750
        /*02b0*/ 	.word	0x00000003
        /*02b4*/ 	.word	0x00000000
        /*02b8*/ 	.short	0x010a
        /*02ba*/ 	.byte	0xff
	.zero		1


	//   ....[23]....
        /*02bc*/ 	.word	0x00000770
        /*02c0*/ 	.word	0x00000003
        /*02c4*/ 	.word	0x00000000
        /*02c8*/ 	.short	0x010a
        /*02ca*/ 	.byte	0xff
	.zero		1


	//   ....[24]....
        /*02cc*/ 	.word	0x00000950
        /*02d0*/ 	.word	0x00000007
        /*02d4*/ 	.word	0x00000000
        /*02d8*/ 	.short	0x010a
        /*02da*/ 	.byte	0xff
	.zero		1


	//   ....[25]....
        /*02dc*/ 	.word	0x00000970
        /*02e0*/ 	.word	0x00000007
        /*02e4*/ 	.word	0x00000000
        /*02e8*/ 	.short	0x010a
        /*02ea*/ 	.byte	0xff
	.zero		1


	//   ....[26]....
        /*02ec*/ 	.word	0x00000a60
        /*02f0*/ 	.word	0x00000007
        /*02f4*/ 	.word	0x00000000
        /*02f8*/ 	.short	0x0101
        /*02fa*/ 	.byte	0xff
	.zero		1


	//   ....[27]....
        /*02fc*/ 	.word	0x00000eb0
        /*0300*/ 	.word	0x00000002
        /*0304*/ 	.word	0x00033400
        /*0308*/ 	.short	0x010a
        /*030a*/ 	.byte	0xff
	.zero		1


	//   ....[28]....
        /*030c*/ 	.word	0x00001240
        /*0310*/ 	.word	0x00000002
        /*0314*/ 	.word	0x00000000
        /*0318*/ 	.short	0x0101
        /*031a*/ 	.byte	0xff
	.zero		1


	//   ....[29]....
        /*031c*/ 	.word	0x00001580
        /*0320*/ 	.word	0x00000004
        /*0324*/ 	.word	0x000334a0
        /*0328*/ 	.short	0x010a
        /*032a*/ 	.byte	0x09
	.zero		1


	//   ....[30]....
        /*032c*/ 	.word	0x00001620
        /*0330*/ 	.word	0x000000ff
        /*0334*/ 	.word	0x00033460
        /*0338*/ 	.short	0x010a
        /*033a*/ 	.byte	0x0b
	.zero		1


	//   ....[31]....
        /*033c*/ 	.word	0x00001a00
        /*0340*/ 	.word	0x000000ff
        /*0344*/ 	.word	0x00033460
        /*0348*/ 	.short	0x010a
        /*034a*/ 	.byte	0x0e
	.zero		1


	//   ....[32]....
        /*034c*/ 	.word	0x00001dd0
        /*0350*/ 	.word	0x00000002
        /*0354*/ 	.word	0x000334a0
        /*0358*/ 	.short	0x010a
        /*035a*/ 	.byte	0xff
	.zero		1


	//   ....[33]....
        /*035c*/ 	.word	0x00002100
        /*0360*/ 	.word	0x00000011
        /*0364*/ 	.word	0x00000030
        /*0368*/ 	.short	0x010a
        /*036a*/ 	.byte	0xff
	.zero		1


	//   ....[34]....
        /*036c*/ 	.word	0x000024d0
        /*0370*/ 	.word	0x0000001c
        /*0374*/ 	.word	0x00000030
        /*0378*/ 	.short	0x010a
        /*037a*/ 	.byte	0xff
	.zero		1


	//   ....[35]....
        /*037c*/ 	.word	0x00002710
        /*0380*/ 	.word	0x0000001a
        /*0384*/ 	.word	0x00000030
        /*0388*/ 	.short	0x010a
        /*038a*/ 	.byte	0xff
	.zero		1


	//   ....[36]....
        /*038c*/ 	.word	0x000028c0
        /*0390*/ 	.word	0x0000001c
        /*0394*/ 	.word	0x00000030
        /*0398*/ 	.short	0x010a
        /*039a*/ 	.byte	0xff
	.zero		1


	//   ....[37]....
        /*039c*/ 	.word	0x00002e30
        /*03a0*/ 	.word	0x00000002
        /*03a4*/ 	.word	0x00033490
        /*03a8*/ 	.short	0x010a
        /*03aa*/ 	.byte	0xff
	.zero		1


	//   ....[38]....
        /*03ac*/ 	.word	0x000045f0
        /*03b0*/ 	.word	0x00000002
        /*03b4*/ 	.word	0x00000000
        /*03b8*/ 	.short	0x0101
        /*03ba*/ 	.byte	0xff
	.zero		1


	//   ....[39]....
        /*03bc*/ 	.word	0x00004960
        /*03c0*/ 	.word	0x00000003
        /*03c4*/ 	.word	0x00000000
        /*03c8*/ 	.short	0x010a
        /*03ca*/ 	.byte	0xff
	.zero		1


	//   ....[40]....
        /*03cc*/ 	.word	0x000049c0
        /*03d0*/ 	.word	0x00000007
        /*03d4*/ 	.word	0x00000000
        /*03d8*/ 	.short	0x010a
        /*03da*/ 	.byte	0xff
	.zero		1


	//   ....[41]....
        /*03dc*/ 	.word	0x00004a20
        /*03e0*/ 	.word	0x00000002
        /*03e4*/ 	.word	0x00033400
        /*03e8*/ 	.short	0x010a
        /*03ea*/ 	.byte	0xff
	.zero		1


	//   ....[42]....
        /*03ec*/ 	.word	0x00004aa0
        /*03f0*/ 	.word	0x00000004
        /*03f4*/ 	.word	0x000334a0
        /*03f8*/ 	.short	0x010a
        /*03fa*/ 	.byte	0xff
	.zero		1


	//   ....[43]....
        /*03fc*/ 	.word	0x00004b10
        /*0400*/ 	.word	0x00000005
        /*0404*/ 	.word	0x00033460
        /*0408*/ 	.short	0x010a
        /*040a*/ 	.byte	0xff
	.zero		1


	//   ....[44]....
        /*040c*/ 	.word	0x00004b80
        /*0410*/ 	.word	0x00000005
        /*0414*/ 	.word	0x00033460
        /*0418*/ 	.short	0x010a
        /*041a*/ 	.byte	0xff
	.zero		1


	//   ....[45]....
        /*041c*/ 	.word	0x00004bf0
        /*0420*/ 	.word	0x00000011
        /*0424*/ 	.word	0x00000030
        /*0428*/ 	.short	0x010a
        /*042a*/ 	.byte	0xff
	.zero		1


	//   ....[46]....
        /*042c*/ 	.word	0x00004c60
        /*0430*/ 	.word	0x0000001c
        /*0434*/ 	.word	0x00000030
        /*0438*/ 	.short	0x010a
        /*043a*/ 	.byte	0xff
	.zero		1


	//   ....[47]....
        /*043c*/ 	.word	0x00004cd0
        /*0440*/ 	.word	0x0000001a
        /*0444*/ 	.word	0x00000030
        /*0448*/ 	.short	0x010a
        /*044a*/ 	.byte	0xff
	.zero		1


	//   ....[48]....
        /*044c*/ 	.word	0x00004d40
        /*0450*/ 	.word	0x0000001c
        /*0454*/ 	.word	0x00000030
        /*0458*/ 	.short	0x010a
        /*045a*/ 	.byte	0xff
	.zero		1


	//   ....[49]....
        /*045c*/ 	.word	0x00004da0
        /*0460*/ 	.word	0x00000002
        /*0464*/ 	.word	0x00033490
        /*0468*/ 	.short	0x010a
        /*046a*/ 	.byte	0xff
	.zero		1


	//----- nvinfo : EIATTR_NUM_MBARRIERS
	.align		4
.L_59:
        /*046c*/ 	.byte	0x03, 0x38
        /*046e*/ 	.short	0x0016


	//----- nvinfo : EIATTR_EXIT_INSTR_OFFSETS
	.align		4
        /*0470*/ 	.byte	0x04, 0x1c
        /*0472*/ 	.short	(.L_61 - .L_60)


	//   ....[0]....
.L_60:
        /*0474*/ 	.word	0x00000cc0


	//   ....[1]....
        /*0478*/ 	.word	0x000012a0


	//   ....[2]....
        /*047c*/ 	.word	0x00001d50


	//   ....[3]....
        /*0480*/ 	.word	0x00001e00


	//   ....[4]....
        /*0484*/ 	.word	0x00001e60


	//   ....[5]....
        /*0488*/ 	.word	0x00002ae0


	//   ....[6]....
        /*048c*/ 	.word	0x00002b40


	//   ....[7]....
        /*0490*/ 	.word	0x00004750


	//   ....[8]....
        /*0494*/ 	.word	0x00004940


	//----- nvinfo : EIATTR_MAX_THREADS
	.align		4
.L_61:
        /*0498*/ 	.byte	0x04, 0x05
        /*049a*/ 	.short	(.L_63 - .L_62)
.L_62:
        /*049c*/ 	.word	0x00000100
        /*04a0*/ 	.word	0x00000001
        /*04a4*/ 	.word	0x00000001


	//----- nvinfo : EIATTR_CRS_STACK_SIZE
	.align		4
.L_63:
        /*04a8*/ 	.byte	0x04, 0x1e
        /*04aa*/ 	.short	(.L_65 - .L_64)
.L_64:
        /*04ac*/ 	.word	0x00000000


	//----- nvinfo : EIATTR_CBANK_PARAM_SIZE
	.align		4
.L_65:
        /*04b0*/ 	.byte	0x03, 0x19
        /*04b2*/ 	.short	0x02c0


	//----- nvinfo : EIATTR_PARAM_CBANK
	.align		4
        /*04b4*/ 	.byte	0x04, 0x0a
        /*04b6*/ 	.short	(.L_67 - .L_66)
	.align		4
.L_66:
        /*04b8*/ 	.word	index@(.nv.constant0._ZN9deep_gemm24sm100_fp8_gemm_1d1d_implILN4cute4UMMA5MajorE0ELS3_0ELj0ELj4096ELj7168ELj128ELj224ELj128ELj1ELj128ELj128ELj64ELj6ELj128ELj128ELj2ELb0ELj150ELNS_8GemmTypeE0ELb0EN7cutlass10bfloat16_tENS_16EpilogueIdentityEEEvPijjj14CUtensorMap_stS9_S9_S9_S9_)
        /*04bc*/ 	.short	0x0380
        /*04be*/ 	.short	0x02c0


	//----- nvinfo : EIATTR_SW_WAR
	.align		4
.L_67:
        /*04c0*/ 	.byte	0x04, 0x36
        /*04c2*/ 	.short	(.L_69 - .L_68)
.L_68:
        /*04c4*/ 	.word	0x00000008
.L_69:


//--------------------- .nv.compat                --------------------------
	.section	.nv.compat,"",@"SHT_CUDA_COMPAT_INFO"
	.align	4
        /*0000*/ 	.byte	0x02, 0x02, 0x02, 0x00, 0x02, 0x05, 0x05, 0x00, 0x02, 0x03, 0x01, 0x00, 0x02, 0x06, 0x01, 0x00


//--------------------- .nv.callgraph             --------------------------
	.section	.nv.callgraph,"",@"SHT_CUDA_CALLGRAPH"
	.align	4
	.sectionentsize	8
	.align		4
        /*0000*/ 	.word	0x00000000
	.align		4
        /*0004*/ 	.word	0xffffffff
	.align		4
        /*0008*/ 	.word	0x00000000
	.align		4
        /*000c*/ 	.word	0xfffffffe
	.align		4
        /*0010*/ 	.word	0x00000000
	.align		4
        /*0014*/ 	.word	0xfffffffd
	.align		4
        /*0018*/ 	.word	0x00000000
	.align		4
        /*001c*/ 	.word	0xfffffffc


//--------------------- .nv.constant4             --------------------------
	.section	.nv.constant4,"a",@progbits
	.align	8
	.align		8
.nv.constant4:
        /*0000*/ 	.dword	_ZN47_INTERNAL_2ed88e1f_9_kernel_cu_e97c9e19_28963514cuda3std3__45__cpo5beginE
	.align		8
        /*0008*/ 	.dword	_ZN47_INTERNAL_2ed88e1f_9_kernel_cu_e97c9e19_28963514cuda3std3__45__cpo3endE
	.align		8
        /*0010*/ 	.dword	_ZN47_INTERNAL_2ed88e1f_9_kernel_cu_e97c9e19_28963514cuda3std3__45__cpo6cbeginE
	.align		8
        /*0018*/ 	.dword	_ZN47_INTERNAL_2ed88e1f_9_kernel_cu_e97c9e19_28963514cuda3std3__45__cpo4cendE
	.align		8
        /*0020*/ 	.dword	_ZN47_INTERNAL_2ed88e1f_9_kernel_cu_e97c9e19_28963514cuda3std3__449_GLOBAL__N__2ed88e1f_9_kernel_cu_e97c9e19_28963516ignoreE
	.align		8
        /*0028*/ 	.dword	_ZN47_INTERNAL_2ed88e1f_9_kernel_cu_e97c9e19_28963514cuda3std3__419piecewise_constructE
	.align		8
        /*0030*/ 	.dword	_ZN47_INTERNAL_2ed88e1f_9_kernel_cu_e97c9e19_28963514cuda3std3__48in_placeE
	.align		8
        /*0038*/ 	.dword	_ZN47_INTERNAL_2ed88e1f_9_kernel_cu_e97c9e19_28963514cuda3std6ranges3__45__cpo4swapE
	.align		8
        /*0040*/ 	.dword	_ZN47_INTERNAL_2ed88e1f_9_kernel_cu_e97c9e19_28963514cuda3std6ranges3__45__cpo9iter_moveE
	.align		8
        /*0048*/ 	.dword	_ZN47_INTERNAL_2ed88e1f_9_kernel_cu_e97c9e19_28963514cute7productE
	.align		8
        /*0050*/ 	.dword	_ZN47_INTERNAL_2ed88e1f_9_kernel_cu_e97c9e19_28963514cute1_E


//--------------------- .text._ZN9deep_gemm24sm100_fp8_gemm_1d1d_implILN4cute4UMMA5MajorE0ELS3_0ELj0ELj4096ELj7168ELj128ELj224ELj128ELj1ELj128ELj128ELj64ELj6ELj128ELj128ELj2ELb0ELj150ELNS_8GemmTypeE0ELb0EN7cutlass10bfloat16_tENS_16EpilogueIdentityEEEvPijjj14CUtensorMap_stS9_S9_S9_S9_ --------------------------
	.section	.text._ZN9deep_gemm24sm100_fp8_gemm_1d1d_implILN4cute4UMMA5MajorE0ELS3_0ELj0ELj4096ELj7168ELj128ELj224ELj128ELj1ELj128ELj128ELj64ELj6ELj128ELj128ELj2ELb0ELj150ELNS_8GemmTypeE0ELb0EN7cutlass10bfloat16_tENS_16EpilogueIdentityEEEvPijjj14CUtensorMap_stS9_S9_S9_S9_,"ax",@progbits
	.align	128
        .global         _ZN9deep_gemm24sm100_fp8_gemm_1d1d_implILN4cute4UMMA5MajorE0ELS3_0ELj0ELj4096ELj7168ELj128ELj224ELj128ELj1ELj128ELj128ELj64ELj6ELj128ELj128ELj2ELb0ELj150ELNS_8GemmTypeE0ELb0EN7cutlass10bfloat16_tENS_16EpilogueIdentityEEEvPijjj14CUtensorMap_stS9_S9_S9_S9_
        .type           _ZN9deep_gemm24sm100_fp8_gemm_1d1d_implILN4cute4UMMA5MajorE0ELS3_0ELj0ELj4096ELj7168ELj128ELj224ELj128ELj1ELj128ELj128ELj64ELj6ELj128ELj128ELj2ELb0ELj150ELNS_8GemmTypeE0ELb0EN7cutlass10bfloat16_tENS_16EpilogueIdentityEEEvPijjj14CUtensorMap_stS9_S9_S9_S9_,@function
        .size           _ZN9deep_gemm24sm100_fp8_gemm_1d1d_implILN4cute4UMMA5MajorE0ELS3_0ELj0ELj4096ELj7168ELj128ELj224ELj128ELj1ELj128ELj128ELj64ELj6ELj128ELj128ELj2ELb0ELj150ELNS_8GemmTypeE0ELb0EN7cutlass10bfloat16_tENS_16EpilogueIdentityEEEvPijjj14CUtensorMap_stS9_S9_S9_S9_,(.L_x_95 - _ZN9deep_gemm24sm100_fp8_gemm_1d1d_implILN4cute4UMMA5MajorE0ELS3_0ELj0ELj4096ELj7168ELj128ELj224ELj128ELj1ELj128ELj128ELj64ELj6ELj128ELj128ELj2ELb0ELj150ELNS_8GemmTypeE0ELb0EN7cutlass10bfloat16_tENS_16EpilogueIdentityEEEvPijjj14CUtensorMap_stS9_S9_S9_S9_)
        .other          _ZN9deep_gemm24sm100_fp8_gemm_1d1d_implILN4cute4UMMA5MajorE0ELS3_0ELj0ELj4096ELj7168ELj128ELj224ELj128ELj1ELj128ELj128ELj64ELj6ELj128ELj128ELj2ELb0ELj150ELNS_8GemmTypeE0ELb0EN7cutlass10bfloat16_tENS_16EpilogueIdentityEEEvPijjj14CUtensorMap_stS9_S9_S9_S9_,@"STO_CUDA_ENTRY STV_DEFAULT"
_ZN9deep_gemm24sm100_fp8_gemm_1d1d_implILN4cute4UMMA5MajorE0ELS3_0ELj0ELj4096ELj7168ELj128ELj224ELj128ELj1ELj128ELj128ELj64ELj6ELj128ELj128ELj2ELb0ELj150ELNS_8GemmTypeE0ELb0EN7cutlass10bfloat16_tENS_16EpilogueIdentityEEEvPijjj14CUtensorMap_stS9_S9_S9_S9_:
.text._ZN9deep_gemm24sm100_fp8_gemm_1d1d_implILN4cute4UMMA5MajorE0ELS3_0ELj0ELj4096ELj7168ELj128ELj224ELj128ELj1ELj128ELj128ELj64ELj6ELj128ELj128ELj2ELb0ELj150ELNS_8GemmTypeE0ELb0EN7cutlass10bfloat16_tENS_16EpilogueIdentityEEEvPijjj14CUtensorMap_stS9_S9_S9_S9_:
[----:B------:R-:W1:Y:S01]  /*0000*/  LDC R1, c[0x0][0x37c] ;  /* 0x0000df00ff017b82 */ /* 0x000e620000000800 */
[----:B------:R-:W2:Y:S02]  /*0010*/  S2R R0, SR_TID.X ;  /* 0x0000000000007919 */ /* 0x000ea40000002100 */
[----:B--2---:R-:W-:-:S05]  /*0020*/  SHF.R.U32.HI R0, RZ, 0x5, R0 ;  /* 0x00000005ff007819 */ /* 0x004fca0000011600 */
[----:B------:R-:W2:Y:S02]  /*0030*/  SHFL.IDX PT, R4, R0, RZ, 0x1f ;  /* 0x00001fff00047589 */ /* 0x000ea400000e0000 */
[----:B--2---:R-:W-:-:S13]  /*0040*/  ISETP.NE.AND P0, PT, R4, 0x2, PT ;  /* 0x000000020400780c */ /* 0x004fda0003f05270 */
[----:B-1----:R-:W-:Y:S05]  /*0050*/  @!P0 BRA `(.L_x_0) ;  /* 0x0000000400188947 */ /* 0x002fea0003800000 */
[----:B------:R-:W-:-:S13]  /*0060*/  ISETP.NE.AND P0, PT, R4, 0x1, PT ;  /* 0x000000010400780c */ /* 0x000fda0003f05270 */
[----:B------:R-:W-:Y:S05]  /*0070*/  @!P0 BRA `(.L_x_1) ;  /* 0x0000000000608947 */ /* 0x000fea0003800000 */
[----:B------:R-:W-:-:S13]  /*0080*/  ISETP.NE.AND P0, PT, R4, RZ, PT ;  /* 0x000000ff0400720c */ /* 0x000fda0003f05270 */
[----:B------:R-:W-:Y:S05]  /*0090*/  @P0 BRA `(.L_x_2) ;  /* 0x0000000800940947 */ /* 0x000fea0003800000 */
[----:B------:R-:W-:Y:S01]  /*00a0*/  ELECT P0, URZ, PT ;  /* 0x0000000000ff782f */ /* 0x000fe20003800000 */
[----:B------:R-:W-:-:S12]  /*00b0*/  BSSY.RECONVERGENT B0, `(.L_x_3) ;  /* 0x0000013000007945 */ /* 0x000fd80003800200 */
[----:B------:R-:W-:Y:S05]  /*00c0*/  @!P0 BRA `(.L_x_4) ;  /* 0x0000000000448947 */ /* 0x000fea0003800000 */
[----:B------:R-:W1:Y:S02]  /*00d0*/  LDCU.64 UR4, c[0x0][0x348] ;  /* 0x00006900ff0477ac */ /* 0x000e640008000a00 */
[----:B-1----:R-:W-:Y:S02]  /*00e0*/  UIADD3 UR12, UP4, UPT, UR4, 0x40, URZ ;  /* 0x00000040040c7890 */ /* 0x002fe4000ff9e0ff */
[----:B------:R-:W-:Y:S02]  /*00f0*/  UIADD3 UR10, UP3, UPT, UR4, 0xc0, URZ ;  /* 0x000000c0040a7890 */ /* 0x000fe4000ff7e0ff */
[----:B------:R-:W-:Y:S02]  /*0100*/  UIADD3 UR8, UP2, UPT, UR4, 0x140, URZ ;  /* 0x0000014004087890 */ /* 0x000fe4000ff5e0ff */
[----:B------:R-:W-:Y:S02]  /*0110*/  UIADD3 UR6, UP1, UPT, UR4, 0x1c0, URZ ;  /* 0x000001c004067890 */ /* 0x000fe4000ff3e0ff */
[----:B------:R-:W-:-:S02]  /*0120*/  UIADD3 UR4, UP0, UPT, UR4, 0x240, URZ ;  /* 0x0000024004047890 */ /* 0x000fc4000ff1e0ff */
[----:B------:R-:W-:Y:S02]  /*0130*/  UIADD3.X UR13, UPT, UPT, URZ, UR5, URZ, UP4, !UPT ;  /* 0x00000005ff0d7290 */ /* 0x000fe4000a7fe4ff */
[----:B------:R-:W-:Y:S02]  /*0140*/  UIADD3.X UR11, UPT, UPT, URZ, UR5, URZ, UP3, !UPT ;  /* 0x00000005ff0b7290 */ /* 0x000fe40009ffe4ff */
[----:B------:R-:W-:Y:S02]  /*0150*/  UIADD3.X UR9, UPT, UPT, URZ, UR5, URZ, UP2, !UPT ;  /* 0x00000005ff097290 */ /* 0x000fe400097fe4ff */
[----:B------:R-:W-:Y:S02]  /*0160*/  UIADD3.X UR7, UPT, UPT, URZ, UR5, URZ, UP1, !UPT ;  /* 0x00000005ff077290 */ /* 0x000fe40008ffe4ff */
[----:B------:R-:W-:Y:S01]  /*0170*/  UIADD3.X UR5, UPT, UPT, URZ, UR5, URZ, UP0, !UPT ;  /* 0x00000005ff057290 */ /* 0x000fe200087fe4ff */
[----:B------:R1:W-:Y:S02]  /*0180*/  UTMACCTL.PF [UR12] ;  /* 0x000000000c0079b9 */ /* 0x0003e40008040000 */
[----:B------:R1:W-:Y:S02]  /*0190*/  UTMACCTL.PF [UR10] ;  /* 0x000000000a0079b9 */ /* 0x0003e40008040000 */
[----:B------:R1:W-:Y:S02]  /*01a0*/  UTMACCTL.PF [UR8] ;  /* 0x00000000080079b9 */ /* 0x0003e40008040000 */
[----:B------:R1:W-:Y:S02]  /*01b0*/  UTMACCTL.PF [UR6] ;  /* 0x00000000060079b9 */ /* 0x0003e40008040000 */
[----:B------:R1:W-:Y:S02]  /*01c0*/  UTMACCTL.PF [UR4] ;  /* 0x00000000040079b9 */ /* 0x0003e40008040000 */
[----:B-1----:R-:W-:Y:S01]  /*01d0*/  NOP ;  /* 0x0000000000007918 */ /* 0x002fe20000000000 */
.L_x_4:
[----:B------:R-:W-:Y:S05]  /*01e0*/  BSYNC.RECONVERGENT B0 ;  /* 0x0000000000007941 */ /* 0x000fea0003800200 */
.L_x_3:
[----:B------:R-:W-:Y:S05]  /*01f0*/  BRA `(.L_x_2) ;  /* 0x00000008003c7947 */ /* 0x000fea0003800000 */
.L_x_1:
[----:B------:R-:W-:Y:S01]  /*0200*/  ELECT P0, URZ, PT ;  /* 0x0000000000ff782f */ /* 0x000fe20003800000 */
[----:B------:R-:W-:-:S12]  /*0210*/  BSSY.RECONVERGENT B0, `(.L_x_5) ;  /* 0x0000029000007945 */ /* 0x000fd80003800200 */
[----:B------:R-:W-:Y:S05]  /*0220*/  @!P0 BRA `(.L_x_6) ;  /* 0x00000000009c8947 */ /* 0x000fea0003800000 */
[----:B------:R-:W1:Y:S01]  /*0230*/  S2UR UR5, SR_CgaCtaId ;  /* 0x00000000000579c3 */ /* 0x000e620000008800 */
[----:B------:R-:W-:Y:S01]  /*0240*/  UMOV UR7, 0x400 ;  /* 0x0000040000077882 */ /* 0x000fe20000000000 */
[----:B------:R-:W-:Y:S01]  /*0250*/  UMOV UR6, 0x1 ;  /* 0x0000000100067882 */ /* 0x000fe20000000000 */
[----:B------:R-:W-:Y:S02]  /*0260*/  UMOV UR4, 0x40 ;  /* 0x0000004000047882 */ /* 0x000fe40000000000 */
[----:B------:R-:W-:-:S04]  /*0270*/  UIADD3 UR8, UPT, UPT, -UR4, 0x100000, URZ ;  /* 0x0010000004087890 */ /* 0x000fc8000fffe1ff */
[----:B------:R-:W-:Y:S02]  /*0280*/  USHF.L.U32 UR9, UR8, 0xb, URZ ;  /* 0x0000000b08097899 */ /* 0x000fe400080006ff */
[----:B------:R-:W-:Y:S01]  /*0290*/  USHF.L.U32 UR8, UR8, 0x1, URZ ;  /* 0x0000000108087899 */ /* 0x000fe200080006ff */
[----:B------:R-:W-:Y:S02]  /*02a0*/  UMOV UR4, 0x100 ;  /* 0x0000010000047882 */ /* 0x000fe40000000000 */
[----:B------:R-:W-:-:S04]  /*02b0*/  UIADD3 UR10, UPT, UPT, -UR4, 0x100000, URZ ;  /* 0x00100000040a7890 */ /* 0x000fc8000fffe1ff */
[----:B------:R-:W-:Y:S02]  /*02c0*/  USHF.L.U32 UR11, UR10, 0xb, URZ ;  /* 0x0000000b0a0b7899 */ /* 0x000fe400080006ff */
[----:B------:R-:W-:Y:S02]  /*02d0*/  USHF.L.U32 UR10, UR10, 0x1, URZ ;  /* 0x000000010a0a7899 */ /* 0x000fe400080006ff */
[----:B-1----:R-:W-:Y:S02]  /*02e0*/  ULEA UR5, UR5, UR7, 0x18 ;  /* 0x0000000705057291 */ /* 0x002fe4000f8ec0ff */
[----:B------:R-:W-:-:S04]  /*02f0*/  UIADD3 UR6, UPT, UPT, -UR6, 0x100000, URZ ;  /* 0x0010000006067890 */ /* 0x000fc8000fffe1ff */
[----:B------:R-:W-:Y:S02]  /*0300*/  USHF.L.U32 UR7, UR6, 0xb, URZ ;  /* 0x0000000b06077899 */ /* 0x000fe400080006ff */
[----:B------:R-:W-:Y:S01]  /*0310*/  USHF.L.U32 UR6, UR6, 0x1, URZ ;  /* 0x0000000106067899 */ /* 0x000fe200080006ff */
[----:B------:R-:W1:Y:S11]  /*0320*/  FENCE.VIEW.ASYNC.S ;  /* 0x00000000000073c6 */ /* 0x000e760000000000 */
[----:B-1----:R1:W2:Y:S01]  /*0330*/  SYNCS.EXCH.64 URZ, [UR5+0x33400], UR6 ;  /* 0x0334000605ff75b2 */ /* 0x0022a20008000100 */
[----:B------:R1:W3:Y:S01]  /*0340*/  SYNCS.EXCH.64 URZ, [UR5+0x33430], UR6 ;  /* 0x0334300605ff75b2 */ /* 0x0002e20008000100 */
[----:B------:R1:W4:Y:S01]  /*0350*/  SYNCS.EXCH.64 URZ, [UR5+0x33460], UR8 ;  /* 0x0334600805ff75b2 */ /* 0x0003220008000100 */
[----:B------:R1:W5:Y:S01]  /*0360*/  SYNCS.EXCH.64 URZ, [UR5+0x33408], UR6 ;  /* 0x0334080605ff75b2 */ /* 0x0003620008000100 */
[----:B------:R1:W1:Y:S01]  /*0370*/  SYNCS.EXCH.64 URZ, [UR5+0x33438], UR6 ;  /* 0x0334380605ff75b2 */ /* 0x0002620008000100 */
        /* <DEDUP_REMOVED lines=17> */
[----:B------:R-:W-:Y:S01]  /*0490*/  NOP ;  /* 0x0000000000007918 */ /* 0x000fe20000000000 */
.L_x_6:
[----:B-1----:R-:W-:Y:S05]  /*04a0*/  BSYNC.RECONVERGENT B0 ;  /* 0x0000000000007941 */ /* 0x002fea0003800200 */
.L_x_5:
[----:B------:R-:W-:Y:S05]  /*04b0*/  BRA `(.L_x_2) ;  /* 0x00000004008c7947 */ /* 0x000fea0003800000 */
.L_x_0:
[----:B------:R-:W1:Y:S01]  /*04c0*/  S2R R5, SR_CgaCtaId ;  /* 0x0000000000057919 */ /* 0x000e620000008800 */
[----:B------:R-:W-:Y:S01]  /*04d0*/  NOP ;  /* 0x0000000000007918 */ /* 0x000fe20000000000 */
[----:B------:R-:W-:-:S04]  /*04e0*/  MOV R2, 0x40 ;  /* 0x0000004000027802 */ /* 0x000fc80000000f00 */
[----:B-1----:R-:W-:-:S05]  /*04f0*/  LEA R2, R5, R2, 0x18 ;  /* 0x0000000205027211 */ /* 0x002fca00078ec0ff */
[----:B------:R-:W1:Y:S02]  /*0500*/  LDS.U8 R0, [R2] ;  /* 0x0000000002007984 */ /* 0x000e640000000000 */
[----:B-1----:R-:W-:Y:S02]  /*0510*/  ISETP.NE.AND P0, PT, R0, RZ, PT ;  /* 0x000000ff0000720c */ /* 0x002fe40003f05270 */
[----:B------:R-:W-:-:S04]  /*0520*/  MOV R0, 0x400 ;  /* 0x0000040000007802 */ /* 0x000fc80000000f00 */
[----:B------:R-:W-:-:S07]  /*0530*/  LEA R0, R5, R0, 0x18 ;  /* 0x0000000005007211 */ /* 0x000fce00078ec0ff */
[----:B------:R-:W-:Y:S05]  /*0540*/  @P0 BRA `(.L_x_7) ;  /* 0x0000000400500947 */ /* 0x000fea0003800000 */
[C---:B------:R-:W-:Y:S02]  /*0550*/  LOP3.LUT R2, R5.reuse, 0x1, RZ, 0xc0, !PT ;  /* 0x0000000105027812 */ /* 0x040fe400078ec0ff */
[----:B------:R-:W-:Y:S02]  /*0560*/  LOP3.LUT R12, R5, 0x1, RZ, 0x3c, !PT ;  /* 0x00000001050c7812 */ /* 0x000fe400078e3cff */
[----:B------:R-:W-:-:S13]  /*0570*/  ISETP.NE.U32.AND P1, PT, R2, 0x1, PT ;  /* 0x000000010200780c */ /* 0x000fda0003f25070 */
[----:B------:R-:W-:Y:S05]  /*0580*/  @!P1 BRA `(.L_x_8) ;  /* 0x0000000000c49947 */ /* 0x000fea0003800000 */
[----:B------:R-:W-:Y:S01]  /*0590*/  ELECT P0, URZ, PT ;  /* 0x0000000000ff782f */ /* 0x000fe20003800000 */
[----:B------:R-:W-:-:S12]  /*05a0*/  BSSY B0, `(.L_x_8) ;  /* 0x000002f000007945 */ /* 0x000fd80003800000 */
[----:B------:R-:W-:Y:S05]  /*05b0*/  @!P0 BRA `(.L_x_9) ;  /* 0x0000000000b48947 */ /* 0x000fea0003800000 */
[----:B------:R-:W-:-:S05]  /*05c0*/  UMOV UR4, 0x10 ;  /* 0x0000001000047882 */ /* 0x000fca0000000000 */
[----:B------:R-:W-:Y:S04]  /*05d0*/  DEPBAR.LE SB1, 0x36 ;  /* 0x00009d800000791a */ /* 0x000fe80000000000 */
[----:B------:R-:W1:Y:S02]  /*05e0*/  UTCATOMSWS.2CTA.FIND_AND_SET.ALIGN UP0, UR4, UR4 ;  /* 0x00000004000475e3 */ /* 0x000e640008200800 */
[----:B-1----:R-:W-:Y:S01]  /*05f0*/  PLOP3.LUT P0, PT, PT, PT, UP0, 0x80, 0x8 ;  /* 0x000000000008781c */ /* 0x002fe20003f0f008 */
[----:B------:R-:W-:-:S03]  /*0600*/  IMAD.U32 R10, RZ, RZ, UR4 ;  /* 0x00000004ff0a7e24 */ /* 0x000fc6000f8e00ff */
[----:B------:R-:W-:-:S04]  /*0610*/  SEL R2, RZ, 0xffffffff, !P0 ;  /* 0xffffffffff027807 */ /* 0x000fc80004000000 */
[----:B------:R-:W-:-:S13]  /*0620*/  ISETP.NE.AND P0, PT, R2, RZ, PT ;  /* 0x000000ff0200720c */ /* 0x000fda0003f05270 */
[----:B------:R-:W-:Y:S05]  /*0630*/  @P0 BRA `(.L_x_10) ;  /* 0x0000000000240947 */ /* 0x000fea0003800000 */
.L_x_11:
[----:B------:R-:W-:Y:S05]  /*0640*/  NANOSLEEP 0x64 ;  /* 0x000000640000795d */ /* 0x000fea0003800000 */
[----:B------:R-:W-:-:S05]  /*0650*/  UMOV UR4, 0x10 ;  /* 0x0000001000047882 */ /* 0x000fca0000000000 */
[----:B------:R-:W-:Y:S04]  /*0660*/  DEPBAR.LE SB1, 0x36 ;  /* 0x00009d800000791a */ /* 0x000fe80000000000 */
[----:B------:R-:W1:Y:S02]  /*0670*/  UTCATOMSWS.2CTA.FIND_AND_SET.ALIGN UP0, UR4, UR4 ;  /* 0x00000004000475e3 */ /* 0x000e640008200800 */
[----:B-1----:R-:W-:Y:S01]  /*0680*/  PLOP3.LUT P0, PT, PT, PT, UP0, 0x80, 0x8 ;  /* 0x000000000008781c */ /* 0x002fe20003f0f008 */
[----:B------:R-:W-:-:S03]  /*0690*/  IMAD.U32 R10, RZ, RZ, UR4 ;  /* 0x00000004ff0a7e24 */ /* 0x000fc6000f8e00ff */
[----:B------:R-:W-:-:S04]  /*06a0*/  SEL R2, RZ, 0xffffffff, !P0 ;  /* 0xffffffffff027807 */ /* 0x000fc80004000000 */
[----:B------:R-:W-:-:S13]  /*06b0*/  ISETP.NE.AND P0, PT, R2, RZ, PT ;  /* 0x000000ff0200720c */ /* 0x000fda0003f05270 */
[----:B------:R-:W-:Y:S05]  /*06c0*/  @!P0 BRA `(.L_x_11) ;  /* 0xfffffffc00dc8947 */ /* 0x000fea000383ffff */
.L_x_10:
[----:B------:R-:W-:Y:S01]  /*06d0*/  MOV R2, 0x60 ;  /* 0x0000006000027802 */ /* 0x000fe20000000f00 */
[----:B------:R-:W-:Y:S02]  /*06e0*/  VIADD R9, R0, 0x334b0 ;  /* 0x000334b000097836 */ /* 0x000fe40000000000 */
[----:B------:R-:W-:Y:S01]  /*06f0*/  IMAD.MOV.U32 R8, RZ, RZ, 0x4 ;  /* 0x00000004ff087424 */ /* 0x000fe200078e00ff */
[----:B------:R-:W-:Y:S02]  /*0700*/  LEA R13, R5, R2, 0x18 ;  /* 0x00000002050d7211 */ /* 0x000fe400078ec0ff */
[----:B------:R-:W-:-:S03]  /*0710*/  MOV R2, 0x58 ;  /* 0x0000005800027802 */ /* 0x000fc60000000f00 */
[----:B------:R-:W1:Y:S01]  /*0720*/  LDS R6, [R13] ;  /* 0x000000000d067984 */ /* 0x000e620000000800 */
[----:B------:R-:W-:Y:S01]  /*0730*/  LEA R3, R5, R2, 0x18 ;  /* 0x0000000205037211 */ /* 0x000fe200078ec0ff */
[----:B-1----:R-:W-:-:S04]  /*0740*/  IMAD.U32 R6, R6, -0x80000000, RZ ;  /* 0x8000000006067824 */ /* 0x002fc800078e00ff */
[----:B------:R-:W1:Y:S02]  /*0750*/  SYNCS.PHASECHK.TRANS64.TRYWAIT P0, [R3+URZ], R6 ;  /* 0x00000006030075a7 */ /* 0x000e6400080011ff */
[----:B-1----:R-:W-:Y:S05]  /*0760*/  @P0 BRA `(.L_x_12) ;  /* 0x0000000000080947 */ /* 0x002fea0003800000 */
[----:B------:R-:W1:Y:S02]  /*0770*/  SYNCS.PHASECHK.TRANS64.TRYWAIT P0, [R3+URZ], R6 ;  /* 0x00000006030075a7 */ /* 0x000e6400080011ff */
[----:B-1----:R-:W-:Y:S05]  /*0780*/  @!P0 BRA `(.L_x_13) ;  /* 0x0000004000708947 */ /* 0x002fea0003800000 */
.L_x_12:
[----:B-1----:R-:W-:Y:S01]  /*0790*/  PRMT R3, R12, 0x654, R3 ;  /* 0x000006540c037816 */ /* 0x002fe20000000003 */
[----:B------:R-:W-:Y:S01]  /*07a0*/  IMAD.SHL.U32 R11, R10, 0x20, RZ ;  /* 0x000000200a0b7824 */ /* 0x000fe200078e00ff */
[----:B------:R-:W-:Y:S01]  /*07b0*/  PRMT R2, R12, 0x654, R9 ;  /* 0x000006540c027816 */ /* 0x000fe20000000009 */
[----:B------:R-:W-:Y:S01]  /*07c0*/  IMAD.MOV.U32 R7, RZ, RZ, 0xffff ;  /* 0x0000ffffff077424 */ /* 0x000fe200078e00ff */
[----:B------:R1:W-:Y:S01]  /*07d0*/  SYNCS.ARRIVE.TRANS64.RED RZ, [R3+URZ], R8 ;  /* 0x0000000803ff79a7 */ /* 0x0003e200080004ff */
[----:B------:R-:W-:Y:S01]  /*07e0*/  IMAD.MOV.U32 R6, RZ, RZ, 0x1 ;  /* 0x00000001ff067424 */ /* 0x000fe200078e00ff */
[----:B------:R2:W-:Y:S01]  /*07f0*/  STS [R0+0x334b0], R11 ;  /* 0x0334b00b00007388 */ /* 0x0005e20000000800 */
[----:B------:R-:W-:Y:S01]  /*0800*/  VIADD R9, R10, 0x10 ;  /* 0x000000100a097836 */ /* 0x000fe20000000000 */
[----:B------:R-:W-:Y:S02]  /*0810*/  SHF.L.U32 R7, R7, R10, RZ ;  /* 0x0000000a07077219 */ /* 0x000fe400000006ff */
[----:B------:R2:W-:Y:S01]  /*0820*/  STAS [R2.64], R10 ;  /* 0x0000000a02007dbd */ /* 0x0005e2000c0008ff */
[----:B------:R-:W-:-:S04]  /*0830*/  MOV R14, 0x50 ;  /* 0x00000050000e7802 */ /* 0x000fc80000000f00 */
[----:B------:R-:W-:Y:S02]  /*0840*/  LEA R14, R5, R14, 0x18 ;  /* 0x0000000e050e7211 */ /* 0x000fe400078ec0ff */
[----:B-1----:R-:W-:-:S04]  /*0850*/  SHF.L.U32 R8, R6, R9, RZ ;  /* 0x0000000906087219 */ /* 0x002fc800000006ff */
[----:B------:R-:W-:-:S05]  /*0860*/  LOP3.LUT R7, R8, R7, RZ, 0xfc, !PT ;  /* 0x0000000708077212 */ /* 0x000fca00078efcff */
[----:B------:R2:W-:Y:S04]  /*0870*/  ATOMS.OR RZ, [R14], R7 ;  /* 0x000000070eff738c */ /* 0x0005e80003000000 */
[----:B------:R2:W-:Y:S02]  /*0880*/  ATOMS.XOR RZ, [R13], R6 ;  /* 0x000000060dff738c */ /* 0x0005e40003800000 */
.L_x_9:
[----:B------:R-:W-:Y:S05]  /*0890*/  BSYNC B0 ;  /* 0x0000000000007941 */ /* 0x000fea0003800000 */
.L_x_8:
[----:B------:R-:W-:Y:S05]  /*08a0*/  @P1 BRA `(.L_x_14) ;  /* 0x0000000000881947 */ /* 0x000fea0003800000 */
[----:B------:R-:W-:Y:S05]  /*08b0*/  WARPSYNC.ALL ;  /* 0x0000000000007948 */ /* 0x000fea0003800000 */
[----:B------:R-:W-:Y:S01]  /*08c0*/  NOP ;  /* 0x0000000000007918 */ /* 0x000fe20000000000 */
[----:B------:R-:W-:-:S13]  /*08d0*/  ELECT P0, URZ, PT ;  /* 0x0000000000ff782f */ /* 0x000fda0003800000 */
[----:B------:R-:W-:Y:S05]  /*08e0*/  @!P0 BRA `(.L_x_14) ;  /* 0x0000000000788947 */ /* 0x000fea0003800000 */
[----:B--2---:R-:W-:Y:S02]  /*08f0*/  MOV R2, 0x60 ;  /* 0x0000006000027802 */ /* 0x004fe40000000f00 */
[----:B------:R-:W-:Y:S02]  /*0900*/  MOV R6, 0x58 ;  /* 0x0000005800067802 */ /* 0x000fe40000000f00 */
[C---:B------:R-:W-:Y:S02]  /*0910*/  LEA R9, R5.reuse, R2, 0x18 ;  /* 0x0000000205097211 */ /* 0x040fe400078ec0ff */
[----:B------:R-:W-:-:S03]  /*0920*/  LEA R7, R5, R6, 0x18 ;  /* 0x0000000605077211 */ /* 0x000fc600078ec0ff */
[----:B------:R-:W1:Y:S02]  /*0930*/  LDS R2, [R9] ;  /* 0x0000000009027984 */ /* 0x000e640000000800 */
[----:B-1----:R-:W-:-:S04]  /*0940*/  IMAD.U32 R2, R2, -0x80000000, RZ ;  /* 0x8000000002027824 */ /* 0x002fc800078e00ff */
[----:B------:R-:W1:Y:S02]  /*0950*/  SYNCS.PHASECHK.TRANS64.TRYWAIT P0, [R7+URZ], R2 ;  /* 0x00000002070075a7 */ /* 0x000e6400080011ff */
[----:B-1----:R-:W-:Y:S05]  /*0960*/  @P0 BRA `(.L_x_15) ;  /* 0x0000000000080947 */ /* 0x002fea0003800000 */
[----:B------:R-:W1:Y:S02]  /*0970*/  SYNCS.PHASECHK.TRANS64.TRYWAIT P0, [R7+URZ], R2 ;  /* 0x00000002070075a7 */ /* 0x000e6400080011ff */
[----:B-1----:R-:W-:Y:S05]  /*0980*/  @!P0 BRA `(.L_x_16) ;  /* 0x0000004000088947 */ /* 0x002fea0003800000 */
.L_x_15:
[----:B------:R-:W2:Y:S01]  /*0990*/  LDS R6, [R0+0x334b0] ;  /* 0x0334b00000067984 */ /* 0x000ea20000000800 */
[----:B-1----:R-:W-:Y:S01]  /*09a0*/  IMAD.MOV.U32 R3, RZ, RZ, 0xffff ;  /* 0x0000ffffff037424 */ /* 0x002fe200078e00ff */
[----:B------:R-:W-:Y:S01]  /*09b0*/  PRMT R7, R12, 0x654, R7 ;  /* 0x000006540c077816 */ /* 0x000fe20000000007 */
[----:B------:R-:W-:Y:S02]  /*09c0*/  IMAD.MOV.U32 R2, RZ, RZ, 0x1 ;  /* 0x00000001ff027424 */ /* 0x000fe400078e00ff */
[C---:B--2---:R-:W-:Y:S01]  /*09d0*/  IMAD.SHL.U32 R13, R6.reuse, 0x20, RZ ;  /* 0x00000020060d7824 */ /* 0x044fe200078e00ff */
[----:B------:R-:W-:Y:S01]  /*09e0*/  SHF.L.U32 R3, R3, R6, RZ ;  /* 0x0000000603037219 */ /* 0x000fe200000006ff */
[----:B------:R-:W-:-:S03]  /*09f0*/  VIADD R11, R6, 0x10 ;  /* 0x00000010060b7836 */ /* 0x000fc60000000000 */
[----:B------:R1:W-:Y:S01]  /*0a00*/  STS [R0+0x334b0], R13 ;  /* 0x0334b00d00007388 */ /* 0x0003e20000000800 */
[----:B------:R-:W-:Y:S02]  /*0a10*/  MOV R6, 0x50 ;  /* 0x0000005000067802 */ /* 0x000fe40000000f00 */
[----:B------:R-:W-:Y:S02]  /*0a20*/  SHF.L.U32 R8, R2, R11, RZ ;  /* 0x0000000b02087219 */ /* 0x000fe400000006ff */
[----:B------:R-:W-:Y:S02]  /*0a30*/  LEA R6, R5, R6, 0x18 ;  /* 0x0000000605067211 */ /* 0x000fe400078ec0ff */
[----:B------:R-:W-:-:S05]  /*0a40*/  LOP3.LUT R3, R8, R3, RZ, 0xfc, !PT ;  /* 0x0000000308037212 */ /* 0x000fca00078efcff */
[----:B------:R1:W-:Y:S01]  /*0a50*/  ATOMS.OR RZ, [R6], R3 ;  /* 0x0000000306ff738c */ /* 0x0003e20003000000 */
[----:B------:R1:W-:Y:S03]  /*0a60*/  SYNCS.ARRIVE.TRANS64.RED.A1T0 RZ, [R7+URZ], RZ ;  /* 0x000000ff07ff79a7 */ /* 0x0003e600081004ff */
[----:B------:R1:W-:Y:S01]  /*0a70*/  ATOMS.XOR RZ, [R9], R2 ;  /* 0x0000000209ff738c */ /* 0x0003e20003800000 */
[----:B------:R-:W-:Y:S05]  /*0a80*/  BRA `(.L_x_14) ;  /* 0x0000000000107947 */ /* 0x000fea0003800000 */
.L_x_7:
[----:B------:R-:W-:Y:S02]  /*0a90*/  MOV R3, 0xffffffff ;  /* 0xffffffff00037802 */ /* 0x000fe40000000f00 */
[----:B------:R-:W-:-:S03]  /*0aa0*/  MOV R2, 0xad0 ;  /* 0x00000ad000027802 */ /* 0x000fc60000000f00 */
[----:B------:R1:W-:Y:S04]  /*0ab0*/  STS [R0+0x334b0], R3 ;  /* 0x0334b00300007388 */ /* 0x0003e80000000800 */
[----:B-1----:R-:W-:Y:S05]  /*0ac0*/  CALL.REL.NOINC `($__internal_1_$__cuda_sm10x_tcgen05_guardrail_trap_phase_invalid_during_alloc) ;  /* 0x0000004000d47944 */ /* 0x002fea0003c00000 */
.L_x_14:
[----:B------:R-:W-:Y:S05]  /*0ad0*/  WARPSYNC.ALL ;  /* 0x0000000000007948 */ /* 0x000fea0003800000 */
[----:B------:R-:W-:Y:S01]  /*0ae0*/  NOP ;  /* 0x0000000000007918 */ /* 0x000fe20000000000 */
.L_x_2:
[----:B------:R-:W1:Y:S02]  /*0af0*/  LDCU UR4, c[0x0][0x36c] ;  /* 0x00006d80ff0477ac */ /* 0x000e640008000800 */
[----:B-1----:R-:W-:-:S09]  /*0b00*/  UISETP.EQ.U32.AND UP0, UPT, UR4, 0x1, UPT ;  /* 0x000000010400788c */ /* 0x002fd2000bf02070 */
[----:B------:R-:W-:Y:S05]  /*0b10*/  BRA.U !UP0, `(.L_x_17) ;  /* 0x0000000108187547 */ /* 0x000fea000b800000 */
[----:B------:R-:W-:-:S00]  /*0b20*/  MEMBAR.ALL.CTA ;  /* 0x0000000000007992 */ /* 0x000fc00000008000 */
[----:B--2345:R-:W-:Y:S06]  /*0b30*/  MEMBAR.ALL.GPU ;  /* 0x0000000000007992 */ /* 0x03cfec000000a000 */
[----:B------:R-:W-:-:S00]  /*0b40*/  ERRBAR ;  /* 0x00000000000079ab */ /* 0x000fc00000000000 */
[----:B------:R-:W-:Y:S08]  /*0b50*/  CGAERRBAR ;  /* 0x00000000000075ab */ /* 0x000ff00000000000 */
[----:B------:R-:W-:Y:S01]  /*0b60*/  UCGABAR_ARV ;  /* 0x00000000000079c7 */ /* 0x000fe20008000000 */
[----:B------:R-:W-:Y:S05]  /*0b70*/  BRA `(.L_x_18) ;  /* 0x0000000000047947 */ /* 0x000fea0003800000 */
.L_x_17:
[----:B--2345:R-:W-:Y:S01]  /*0b80*/  NOP ;  /* 0x0000000000007918 */ /* 0x03cfe20000000000 */
.L_x_18:
[----:B------:R-:W-:Y:S05]  /*0b90*/  BRA.U !UP0, `(.L_x_19) ;  /* 0x00000001080c7547 */ /* 0x000fea000b800000 */
[----:B------:R-:W-:Y:S01]  /*0ba0*/  UCGABAR_WAIT ;  /* 0x0000000000007dc7 */ /* 0x000fe20008000000 */
[----:B------:R-:W-:Y:S01]  /*0bb0*/  CCTL.IVALL ;  /* 0x00000000ff00798f */ /* 0x000fe20002000000 */
[----:B------:R-:W-:Y:S05]  /*0bc0*/  BRA `(.L_x_20) ;  /* 0x0000000000047947 */ /* 0x000fea0003800000 */
.L_x_19:
[----:B------:R-:W-:Y:S06]  /*0bd0*/  BAR.SYNC.DEFER_BLOCKING 0x0 ;  /* 0x0000000000007b1d */ /* 0x000fec0000010000 */
.L_x_20:
[----:B------:R-:W1:Y:S01]  /*0be0*/  LDC R0, c[0x0][0x388] ;  /* 0x0000e200ff007b82 */ /* 0x000e620000000800 */
[----:B------:R-:W2:Y:S01]  /*0bf0*/  S2R R21, SR_LANEID ;  /* 0x0000000000157919 */ /* 0x000ea20000000000 */
[----:B------:R-:W-:Y:S02]  /*0c00*/  ISETP.NE.AND P0, PT, R4, RZ, PT ;  /* 0x000000ff0400720c */ /* 0x000fe40003f05270 */
[----:B-1----:R-:W-:-:S04]  /*0c10*/  IADD3 R0, PT, PT, R0, 0x7f, RZ ;  /* 0x0000007f00007810 */ /* 0x002fc80007ffe0ff */
[----:B------:R-:W-:-:S05]  /*0c20*/  SHF.R.U32.HI R20, RZ, 0x7, R0 ;  /* 0x00000007ff147819 */ /* 0x000fca0000011600 */
[----:B------:R-:W-:Y:S02]  /*0c30*/  IMAD R5, R20, 0x13, RZ ;  /* 0x0000001314057824 */ /* 0x000fe400078e02ff */
[----:B--2---:R-:W-:Y:S05]  /*0c40*/  @!P0 BRA `(.L_x_21) ;  /* 0x0000001000748947 */ /* 0x004fea0003800000 */
[----:B------:R-:W-:Y:S01]  /*0c50*/  ISETP.NE.AND P0, PT, R4, 0x1, PT ;  /* 0x000000010400780c */ /* 0x000fe20003f05270 */
[----:B------:R-:W1:-:S12]  /*0c60*/  S2UR UR5, SR_CgaCtaId ;  /* 0x00000000000579c3 */ /* 0x000e580000008800 */
[----:B------:R-:W-:Y:S05]  /*0c70*/  @!P0 BRA `(.L_x_22) ;  /* 0x0000000400948947 */ /* 0x000fea0003800000 */
[----:B------:R-:W-:-:S13]  /*0c80*/  ISETP.NE.AND P0, PT, R4, 0x2, PT ;  /* 0x000000020400780c */ /* 0x000fda0003f05270 */
[----:B------:R-:W-:Y:S05]  /*0c90*/  @P0 BRA `(.L_x_23) ;  /* 0x0000001c00a00947 */ /* 0x000fea0003800000 */
[----:B------:R-:W2:Y:S02]  /*0ca0*/  S2UR UR4, SR_CTAID.X ;  /* 0x00000000000479c3 */ /* 0x000ea40000002500 */
[----:B--2---:R-:W-:-:S13]  /*0cb0*/  ISETP.LE.U32.AND P0, PT, R5, UR4, PT ;  /* 0x0000000405007c0c */ /* 0x004fda000bf03070 */
[----:B-1----:R-:W-:Y:S05]  /*0cc0*/  @P0 EXIT ;  /* 0x000000000000094d */ /* 0x002fea0003800000 */
[--C-:B------:R-:W-:Y:S01]  /*0cd0*/  SHF.R.U32.HI R20, RZ, 0x3, R21.reuse ;  /* 0x00000003ff147819 */ /* 0x100fe20000011615 */
[----:B------:R-:W-:Y:S01]  /*0ce0*/  ULOP3.LUT UR4, URZ, UR4, URZ, 0x33, !UPT ;  /* 0x00000004ff047292 */ /* 0x000fe2000f8e33ff */
[----:B------:R-:W-:Y:S02]  /*0cf0*/  HFMA2 R15, -RZ, RZ, 0, 0 ;  /* 0x00000000ff0f7431 */ /* 0x000fe400000001ff */
[----:B------:R-:W-:Y:S01]  /*0d00*/  IMAD.MOV.U32 R16, RZ, RZ, RZ ;  /* 0x000000ffff107224 */ /* 0x000fe200078e00ff */
[C---:B------:R-:W-:Y:S01]  /*0d10*/  LOP3.LUT R6, R20.reuse, 0x1, RZ, 0x3c, !PT ;  /* 0x0000000114067812 */ /* 0x040fe200078e3cff */
[C---:B------:R-:W-:Y:S01]  /*0d20*/  IMAD.SHL.U32 R0, R20.reuse, 0x20, RZ ;  /* 0x0000002014007824 */ /* 0x040fe200078e00ff */
[C---:B------:R-:W-:Y:S01]  /*0d30*/  LOP3.LUT R18, R20.reuse, 0x2, RZ, 0x3c, !PT ;  /* 0x0000000214127812 */ /* 0x040fe200078e3cff */
[----:B------:R-:W-:Y:S01]  /*0d40*/  VIADD R25, R5, UR4 ;  /* 0x0000000405197c36 */ /* 0x000fe20008000000 */
[----:B------:R-:W-:Y:S01]  /*0d50*/  LOP3.LUT R4, R20, 0x3, RZ, 0x3c, !PT ;  /* 0x0000000314047812 */ /* 0x000fe200078e3cff */
[----:B------:R-:W-:Y:S01]  /*0d60*/  IMAD R20, R21, 0x4, R20 ;  /* 0x0000000415147824 */ /* 0x000fe200078e0214 */
[C---:B------:R-:W-:Y:S01]  /*0d70*/  LOP3.LUT R2, R0.reuse, 0x20, RZ, 0x3c, !PT ;  /* 0x0000002000027812 */ /* 0x040fe200078e3cff */
[----:B------:R-:W-:Y:S01]  /*0d80*/  IMAD.HI.U32 R25, R25, 0x1b4e81b5, RZ ;  /* 0x1b4e81b519197827 */ /* 0x000fe200078e00ff */
[C---:B------:R-:W-:Y:S01]  /*0d90*/  LOP3.LUT R22, R0.reuse, 0x40, RZ, 0x3c, !PT ;  /* 0x0000004000167812 */ /* 0x040fe200078e3cff */
[----:B------:R-:W-:Y:S01]  /*0da0*/  UMOV UR5, URZ ;  /* 0x000000ff00057c82 */ /* 0x000fe20008000000 */
[CC--:B------:R-:W-:Y:S01]  /*0db0*/  IADD3 R24, PT, PT, R0.reuse, R21.reuse, RZ ;  /* 0x0000001500187210 */ /* 0x0c0fe20007ffe0ff */
[C---:B------:R-:W-:Y:S01]  /*0dc0*/  IMAD R19, R21.reuse, 0x4, R6 ;  /* 0x0000000415137824 */ /* 0x040fe200078e0206 */
[----:B------:R-:W-:Y:S01]  /*0dd0*/  LOP3.LUT R0, R0, 0x60, RZ, 0x3c, !PT ;  /* 0x0000006000007812 */ /* 0x000fe200078e3cff */
[C---:B------:R-:W-:Y:S01]  /*0de0*/  IMAD R18, R21.reuse, 0x4, R18 ;  /* 0x0000000415127824 */ /* 0x040fe200078e0212 */
[----:B------:R-:W-:Y:S01]  /*0df0*/  LEA R17, R21, R4, 0x2 ;  /* 0x0000000415117211 */ /* 0x000fe200078e10ff */
[----:B------:R-:W-:Y:S01]  /*0e00*/  IMAD.IADD R23, R2, 0x1, R21 ;  /* 0x0000000102177824 */ /* 0x000fe200078e0215 */
[----:B------:R-:W-:Y:S01]  /*0e10*/  SHF.R.U32.HI R25, RZ, 0x4, R25 ;  /* 0x00000004ff197819 */ /* 0x000fe20000011619 */
[----:B------:R-:W-:Y:S01]  /*0e20*/  IMAD.IADD R22, R22, 0x1, R21 ;  /* 0x0000000116167824 */ /* 0x000fe200078e0215 */
[----:B------:R-:W-:-:S07]  /*0e30*/  IADD3 R21, PT, PT, R0, R21, RZ ;  /* 0x0000001500157210 */ /* 0x000fce0007ffe0ff */
.L_x_27:
[----:B-1----:R-:W1:Y:S01]  /*0e40*/  S2R R0, SR_CgaCtaId ;  /* 0x0000000000007919 */ /* 0x002e620000008800 */
[----:B------:R-:W-:Y:S01]  /*0e50*/  MOV R3, 0x400 ;  /* 0x0000040000037802 */ /* 0x000fe20000000f00 */
[----:B------:R-:W-:-:S03]  /*0e60*/  UMOV UR4, URZ ;  /* 0x000000ff00047c82 */ /* 0x000fc60008000000 */
[----:B-1----:R-:W-:-:S07]  /*0e70*/  LEA R0, R0, R3, 0x18 ;  /* 0x0000000300007211 */ /* 0x002fce00078ec0ff */
.L_x_26:
[----:B-1----:R-:W-:Y:S01]  /*0e80*/  LEA R2, R15, R0, 0x3 ;  /* 0x000000000f027211 */ /* 0x002fe200078e18ff */
[----:B------:R-:W-:Y:S01]  /*0e90*/  ULOP3.LUT UP0, URZ, UR4, 0x3, URZ, 0xc0, !UPT ;  /* 0x0000000304ff7892 */ /* 0x000fe2000f80c0ff */
[----:B------:R-:W-:-:S04]  /*0ea0*/  SHF.L.U32 R5, R16, 0x1f, RZ ;  /* 0x0000001f10057819 */ /* 0x000fc800000006ff */
[----:B------:R-:W1:Y:S02]  /*0eb0*/  SYNCS.PHASECHK.TRANS64.TRYWAIT P0, [R2+URZ+0x33400], R5 ;  /* 0x03340005020075a7 */ /* 0x000e6400080011ff */
[----:B-1----:R-:W-:Y:S05]  /*0ec0*/  @!P0 BRA `(.L_x_24) ;  /* 0x0000003800d08947 */ /* 0x002fea0003800000 */
.L_x_74:
[----:B------:R-:W-:Y:S05]  /*0ed0*/  BRA.U UP0, `(.L_x_25) ;  /* 0x0000000100bc7547 */ /* 0x000fea000b800000 */
[C-C-:B------:R-:W-:Y:S02]  /*0ee0*/  IMAD R26, R15.reuse, 0x200, R0.reuse ;  /* 0x000002000f1a7824 */ /* 0x140fe400078e0200 */
[----:B------:R-:W-:Y:S02]  /*0ef0*/  IMAD R3, R15, 0x400, R0 ;  /* 0x000004000f037824 */ /* 0x000fe400078e0200 */
[--C-:B------:R-:W-:Y:S01]  /*0f00*/  IMAD R9, R24, 0x4, R26.reuse ;  /* 0x0000000418097824 */ /* 0x100fe200078e021a */
[-C--:B------:R-:W-:Y:S01]  /*0f10*/  LEA R8, R23, R26.reuse, 0x2 ;  /* 0x0000001a17087211 */ /* 0x080fe200078e10ff */
[--C-:B------:R-:W-:Y:S01]  /*0f20*/  IMAD R29, R22, 0x4, R26.reuse ;  /* 0x00000004161d7824 */ /* 0x100fe200078e021a */
[-C--:B------:R-:W-:Y:S01]  /*0f30*/  LEA R27, R21, R26.reuse, 0x2 ;  /* 0x0000001a151b7211 */ /* 0x080fe200078e10ff */
[--C-:B-1----:R-:W-:Y:S01]  /*0f40*/  IMAD R5, R19, 0x4, R26.reuse ;  /* 0x0000000413057824 */ /* 0x102fe200078e021a */
[-C--:B------:R-:W-:Y:S01]  /*0f50*/  LEA R6, R20, R26.reuse, 0x2 ;  /* 0x0000001a14067211 */ /* 0x080fe200078e10ff */
[----:B------:R-:W1:Y:S01]  /*0f60*/  LDS R9, [R9+0x31000] ;  /* 0x0310000009097984 */ /* 0x000e620000000800 */
[----:B------:R-:W-:Y:S01]  /*0f70*/  LEA R4, R18, R26, 0x2 ;  /* 0x0000001a12047211 */ /* 0x000fe200078e10ff */
[----:B------:R-:W-:Y:S01]  /*0f80*/  IMAD R26, R17, 0x4, R26 ;  /* 0x00000004111a7824 */ /* 0x000fe200078e021a */
[-C--:B------:R-:W-:Y:S01]  /*0f90*/  LEA R14, R24, R3.reuse, 0x2 ;  /* 0x00000003180e7211 */ /* 0x080fe200078e10ff */
[----:B------:R-:W2:Y:S01]  /*0fa0*/  LDS R8, [R8+0x31000] ;  /* 0x0310000008087984 */ /* 0x000ea20000000800 */
[--C-:B------:R-:W-:Y:S01]  /*0fb0*/  IMAD R11, R23, 0x4, R3.reuse ;  /* 0x00000004170b7824 */ /* 0x100fe200078e0203 */
[----:B------:R-:W-:Y:S01]  /*0fc0*/  LEA R10, R22, R3, 0x2 ;  /* 0x00000003160a7211 */ /* 0x000fe200078e10ff */
[----:B------:R-:W-:Y:S01]  /*0fd0*/  IMAD R7, R21, 0x4, R3 ;  /* 0x0000000415077824 */ /* 0x000fe200078e0203 */
[----:B------:R-:W3:Y:S04]  /*0fe0*/  LDS R29, [R29+0x31000] ;  /* 0x031000001d1d7984 */ /* 0x000ee80000000800 */
[----:B------:R-:W4:Y:S01]  /*0ff0*/  LDS R27, [R27+0x31000] ;  /* 0x031000001b1b7984 */ /* 0x000f220000000800 */
[----:B------:R-:W-:-:S03]  /*1000*/  NOP ;  /* 0x0000000000007918 */ /* 0x000fc60000000000 */
[----:B-1----:R1:W-:Y:S04]  /*1010*/  STS [R6+0x31000], R9 ;  /* 0x0310000906007388 */ /* 0x0023e80000000800 */
[----:B--2---:R2:W-:Y:S04]  /*1020*/  STS [R5+0x31000], R8 ;  /* 0x0310000805007388 */ /* 0x0045e80000000800 */
[----:B---3--:R3:W-:Y:S04]  /*1030*/  STS [R4+0x31000], R29 ;  /* 0x0310001d04007388 */ /* 0x0087e80000000800 */
[----:B----4-:R-:W-:Y:S04]  /*1040*/  STS [R26+0x31000], R27 ;  /* 0x0310001b1a007388 */ /* 0x010fe80000000800 */
[----:B------:R-:W4:Y:S04]  /*1050*/  LDS R13, [R14+0x31c00] ;  /* 0x031c00000e0d7984 */ /* 0x000f280000000800 */
[----:B------:R-:W5:Y:S04]  /*1060*/  LDS R12, [R11+0x31c00] ;  /* 0x031c00000b0c7984 */ /* 0x000f680000000800 */
[----:B------:R-:W5:Y:S01]  /*1070*/  LDS R9, [R10+0x31c00] ;  /* 0x031c00000a097984 */ /* 0x000f620000000800 */
[----:B-1----:R-:W-:-:S03]  /*1080*/  LEA R6, R20, R3, 0x2 ;  /* 0x0000000314067211 */ /* 0x002fc600078e10ff */
[----:B------:R-:W1:Y:S01]  /*1090*/  LDS R8, [R7+0x31c00] ;  /* 0x031c000007087984 */ /* 0x000e620000000800 */
[----:B--2---:R-:W-:Y:S01]  /*10a0*/  IMAD R5, R19, 0x4, R3 ;  /* 0x0000000413057824 */ /* 0x004fe200078e0203 */
[----:B------:R-:W-:Y:S01]  /*10b0*/  NOP ;  /* 0x0000000000007918 */ /* 0x000fe20000000000 */
[-C--:B---3--:R-:W-:Y:S02]  /*10c0*/  LEA R4, R18, R3.reuse, 0x2 ;  /* 0x0000000312047211 */ /* 0x088fe400078e10ff */
[----:B------:R-:W-:Y:S01]  /*10d0*/  LEA R3, R17, R3, 0x2 ;  /* 0x0000000311037211 */ /* 0x000fe200078e10ff */
[----:B----4-:R-:W-:Y:S04]  /*10e0*/  STS [R6+0x31c00], R13 ;  /* 0x031c000d06007388 */ /* 0x010fe80000000800 */
[----:B-----5:R-:W-:Y:S04]  /*10f0*/  STS [R5+0x31c00], R12 ;  /* 0x031c000c05007388 */ /* 0x020fe80000000800 */
[----:B------:R-:W-:Y:S04]  /*1100*/  STS [R4+0x31c00], R9 ;  /* 0x031c000904007388 */ /* 0x000fe80000000800 */
[----:B-1----:R-:W-:Y:S04]  /*1110*/  STS [R3+0x31c00], R8 ;  /* 0x031c000803007388 */ /* 0x002fe80000000800 */
[----:B------:R-:W1:Y:S04]  /*1120*/  LDS R27, [R14+0x31e00] ;  /* 0x031e00000e1b7984 */ /* 0x000e680000000800 */
[----:B------:R-:W2:Y:S04]  /*1130*/  LDS R26, [R11+0x31e00] ;  /* 0x031e00000b1a7984 */ /* 0x000ea80000000800 */
[----:B------:R-:W3:Y:S04]  /*1140*/  LDS R29, [R10+0x31e00] ;  /* 0x031e00000a1d7984 */ /* 0x000ee80000000800 */
[----:B------:R-:W4:Y:S01]  /*1150*/  LDS R28, [R7+0x31e00] ;  /* 0x031e0000071c7984 */ /* 0x000f220000000800 */
[----:B------:R-:W-:-:S03]  /*1160*/  NOP ;  /* 0x0000000000007918 */ /* 0x000fc60000000000 */
[----:B-1----:R5:W-:Y:S04]  /*1170*/  STS [R6+0x31e00], R27 ;  /* 0x031e001b06007388 */ /* 0x002be80000000800 */
[----:B--2---:R5:W-:Y:S04]  /*1180*/  STS [R5+0x31e00], R26 ;  /* 0x031e001a05007388 */ /* 0x004be80000000800 */
[----:B---3--:R5:W-:Y:S04]  /*1190*/  STS [R4+0x31e00], R29 ;  /* 0x031e001d04007388 */ /* 0x008be80000000800 */
[----:B----4-:R5:W-:Y:S01]  /*11a0*/  STS [R3+0x31e00], R28 ;  /* 0x031e001c03007388 */ /* 0x010be20000000800 */
[----:B------:R1:W-:Y:S06]  /*11b0*/  MEMBAR.ALL.CTA ;  /* 0x0000000000007992 */ /* 0x0003ec0000008000 */
[----:B-1----:R-:W2:Y:S02]  /*11c0*/  FENCE.VIEW.ASYNC.S ;  /* 0x00000000000073c6 */ /* 0x002ea40000000000 */
.L_x_25:
[----:B-1----:R-:W-:Y:S01]  /*11d0*/  VIADD R2, R2, 0x33460 ;  /* 0x0003346002027836 */ /* 0x002fe20000000000 */
[C---:B------:R-:W-:Y:S01]  /*11e0*/  ISETP.NE.AND P0, PT, R15.reuse, 0x5, PT ;  /* 0x000000050f00780c */ /* 0x040fe20003f05270 */
[----:B------:R-:W-:Y:S01]  /*11f0*/  VIADD R15, R15, 0x1 ;  /* 0x000000010f0f7836 */ /* 0x000fe20000000000 */
[----:B------:R-:W-:Y:S02]  /*1200*/  UIADD3 UR4, UPT, UPT, UR4, 0x1, URZ ;  /* 0x0000000104047890 */ /* 0x000fe4000fffe0ff */
[----:B------:R-:W-:Y:S02]  /*1210*/  PRMT R2, RZ, 0x654, R2 ;  /* 0x00000654ff027816 */ /* 0x000fe40000000002 */
[----:B------:R-:W-:Y:S01]  /*1220*/  SEL R15, R15, RZ, P0 ;  /* 0x000000ff0f0f7207 */ /* 0x000fe20000000000 */
[----:B------:R-:W-:Y:S01]  /*1230*/  UISETP.NE.AND UP0, UPT, UR4, 0x38, UPT ;  /* 0x000000380400788c */ /* 0x000fe2000bf05270 */
[----:B--2---:R1:W-:Y:S02]  /*1240*/  SYNCS.ARRIVE.TRANS64.RED.A1T0 RZ, [R2+URZ], RZ ;  /* 0x000000ff02ff79a7 */ /* 0x0043e400081004ff */
[----:B------:R-:W-:-:S04]  /*1250*/  ISETP.NE.AND P0, PT, R15, RZ, PT ;  /* 0x000000ff0f00720c */ /* 0x000fc80003f05270 */
[----:B-----5:R-:W-:-:S04]  /*1260*/  SEL R3, RZ, 0x1, P0 ;  /* 0x00000001ff037807 */ /* 0x020fc80000000000 */
[----:B------:R-:W-:Y:S01]  /*1270*/  LOP3.LUT R16, R16, R3, RZ, 0x3c, !PT ;  /* 0x0000000310107212 */ /* 0x000fe200078e3cff */
[----:B------:R-:W-:Y:S06]  /*1280*/  BRA.U UP0, `(.L_x_26) ;  /* 0xfffffff900fc7547 */ /* 0x000fec000b83ffff */
[----:B------:R-:W-:-:S13]  /*1290*/  ISETP.NE.AND P0, PT, R25, UR5, PT ;  /* 0x0000000519007c0c */ /* 0x000fda000bf05270 */
[----:B------:R-:W-:Y:S05]  /*12a0*/  @!P0 EXIT ;  /* 0x000000000000894d */ /* 0x000fea0003800000 */
[----:B------:R-:W-:Y:S01]  /*12b0*/  UIADD3 UR5, UPT, UPT, UR5, 0x1, URZ ;  /* 0x0000000105057890 */ /* 0x000fe2000fffe0ff */
[----:B------:R-:W-:Y:S05]  /*12c0*/  BRA `(.L_x_27) ;  /* 0xfffffff800dc7947 */ /* 0x000fea000383ffff */
.L_x_22:
[----:B-1----:R-:W-:-:S09]  /*12d0*/  UISETP.NE.AND UP0, UPT, UR5, URZ, UPT ;  /* 0x000000ff0500728c */ /* 0x002fd2000bf05270 */
[----:B------:R-:W-:Y:S05]  /*12e0*/  BRA.U UP0, `(.L_x_23) ;  /* 0x00000019000c7547 */ /* 0x000fea000b800000 */
[----:B------:R-:W1:Y:S01]  /*12f0*/  S2UR UR4, SR_CTAID.X ;  /* 0x00000000000479c3 */ /* 0x000e620000002500 */
[----:B------:R-:W-:Y:S01]  /*1300*/  UMOV UR9, 0x400 ;  /* 0x0000040000097882 */ /* 0x000fe20000000000 */
[----:B------:R-:W-:Y:S01]  /*1310*/  ISETP.GE.U32.AND P1, PT, R21, 0x6, PT ;  /* 0x000000061500780c */ /* 0x000fe20003f26070 */
[----:B------:R-:W-:Y:S01]  /*1320*/  ULEA UR9, UR5, UR9, 0x18 ;  /* 0x0000000905097291 */ /* 0x000fe2000f8ec0ff */
[----:B------:R-:W-:-:S03]  /*1330*/  IMAD.MOV.U32 R0, RZ, RZ, -0x1 ;  /* 0xffffffffff007424 */ /* 0x000fc600078e00ff */
[----:B------:R-:W-:Y:S02]  /*1340*/  UIADD3 UR5, UPT, UPT, UR9, 0x1c000, URZ ;  /* 0x0001c00009057890 */ /* 0x000fe4000fffe0ff */
[----:B------:R-:W-:Y:S02]  /*1350*/  UIADD3 UR6, UPT, UPT, UR9, 0x4000, URZ ;  /* 0x0000400009067890 */ /* 0x000fe4000fffe0ff */
[----:B------:R-:W-:Y:S02]  /*1360*/  USHF.R.U32.HI UR5, URZ, 0x4, UR5 ;  /* 0x00000004ff057899 */ /* 0x000fe40008011605 */
[----:B------:R-:W-:Y:S02]  /*1370*/  USHF.R.U32.HI UR6, URZ, 0x4, UR6 ;  /* 0x00000004ff067899 */ /* 0x000fe40008011606 */
[----:B------:R-:W-:Y:S02]  /*1380*/  ULOP3.LUT UR5, UR5, 0x3fc0, URZ, 0xc0, !UPT ;  /* 0x00003fc005057892 */ /* 0x000fe4000f8ec0ff */
[----:B------:R-:W-:-:S04]  /*1390*/  ULOP3.LUT UR6, UR6, 0x3fc0, URZ, 0xc0, !UPT ;  /* 0x00003fc006067892 */ /* 0x000fc8000f8ec0ff */
[----:B------:R-:W-:Y:S02]  /*13a0*/  IMAD.U32 R2, RZ, RZ, UR5 ;  /* 0x00000005ff027e24 */ /* 0x000fe4000f8e00ff */
[----:B------:R-:W-:Y:S02]  /*13b0*/  LEA R3, R21, UR6, 0xa ;  /* 0x0000000615037c11 */ /* 0x000fe4000f8e50ff */
[----:B-1----:R-:W-:Y:S01]  /*13c0*/  ISETP.LE.U32.AND P0, PT, R5, UR4, PT ;  /* 0x0000000405007c0c */ /* 0x002fe2000bf03070 */
[----:B------:R-:W-:Y:S01]  /*13d0*/  IMAD R2, R21, 0x380, R2 ;  /* 0x0000038015027824 */ /* 0x000fe200078e0202 */
[----:B------:R-:W-:-:S04]  /*13e0*/  SEL R3, R3, RZ, !P1 ;  /* 0x000000ff03037207 */ /* 0x000fc80004800000 */
[----:B------:R-:W-:-:S07]  /*13f0*/  SEL R2, R2, RZ, !P1 ;  /* 0x000000ff02027207 */ /* 0x000fce0004800000 */
[----:B------:R-:W-:Y:S05]  /*1400*/  @P0 BRA `(.L_x_28) ;  /* 0x00000008004c0947 */ /* 0x000fea0003800000 */
[----:B------:R-:W-:Y:S01]  /*1410*/  LOP3.LUT R0, RZ, UR4, RZ, 0x33, !PT ;  /* 0x00000004ff007c12 */ /* 0x000fe2000f8e33ff */
[----:B------:R-:W-:Y:S01]  /*1420*/  HFMA2 R6, -RZ, RZ, 0, 0 ;  /* 0x00000000ff067431 */ /* 0x000fe200000001ff */
[----:B------:R-:W-:Y:S01]  /*1430*/  UMOV UR18, URZ ;  /* 0x000000ff00127c82 */ /* 0x000fe20008000000 */
[----:B------:R-:W-:Y:S01]  /*1440*/  UMOV UR14, URZ ;  /* 0x000000ff000e7c82 */ /* 0x000fe20008000000 */
[----:B------:R-:W-:Y:S01]  /*1450*/  UMOV UR6, 0x1c0 ;  /* 0x000001c000067882 */ /* 0x000fe20000000000 */
[----:B------:R-:W-:Y:S01]  /*1460*/  IMAD.IADD R0, R5, 0x1, R0 ;  /* 0x0000000105007824 */ /* 0x000fe200078e0200 */
[----:B------:R-:W-:Y:S01]  /*1470*/  UMOV UR7, 0x1c4 ;  /* 0x000001c400077882 */ /* 0x000fe20000000000 */
[----:B------:R-:W-:Y:S01]  /*1480*/  UMOV UR4, 0x1c0 ;  /* 0x000001c000047882 */ /* 0x000fe20000000000 */
[----:B------:R-:W-:Y:S01]  /*1490*/  UMOV UR5, 0x1c4 ;  /* 0x000001c400057882 */ /* 0x000fe20000000000 */
[----:B------:R-:W-:-:S05]  /*14a0*/  IMAD.HI.U32 R0, R0, 0x1b4e81b5, RZ ;  /* 0x1b4e81b500007827 */ /* 0x000fca00078e00ff */
[----:B------:R-:W-:-:S07]  /*14b0*/  SHF.R.U32.HI R0, RZ, 0x4, R0 ;  /* 0x00000004ff007819 */ /* 0x000fce0000011600 */
.L_x_35:
[----:B------:R-:W-:Y:S02]  /*14c0*/  USHF.R.U32.HI UR10, URZ, 0x1, UR18 ;  /* 0x00000001ff0a7899 */ /* 0x000fe40008011612 */
[----:B--2---:R-:W-:Y:S02]  /*14d0*/  USHF.L.U32 UR8, UR18, 0x3, URZ ;  /* 0x0000000312087899 */ /* 0x004fe400080006ff */
[----:B------:R-:W-:Y:S02]  /*14e0*/  ULOP3.LUT UR10, UR10, 0x1, URZ, 0xc, !UPT ;  /* 0x000000010a0a7892 */ /* 0x000fe4000f8e0cff */
[----:B------:R-:W-:Y:S02]  /*14f0*/  ULOP3.LUT UR8, UR8, 0x8, URZ, 0xc0, !UPT ;  /* 0x0000000808087892 */ /* 0x000fe4000f8ec0ff */
[----:B------:R-:W-:Y:S02]  /*1500*/  USHF.L.U32 UR10, UR10, 0x1f, URZ ;  /* 0x0000001f0a0a7899 */ /* 0x000fe400080006ff */
[----:B------:R-:W-:-:S02]  /*1510*/  ULOP3.LUT UR13, UR18, 0x1, URZ, 0xc0, !UPT ;  /* 0x00000001120d7892 */ /* 0x000fc4000f8ec0ff */
[----:B------:R-:W-:Y:S01]  /*1520*/  IMAD.U32 R4, RZ, RZ, UR8 ;  /* 0x00000008ff047e24 */ /* 0x000fe2000f8e00ff */
[----:B------:R-:W-:Y:S01]  /*1530*/  UIADD3 UR8, UPT, UPT, UR9, UR8, URZ ;  /* 0x0000000809087290 */ /* 0x000fe2000fffe0ff */
[----:B------:R-:W-:Y:S01]  /*1540*/  MOV R5, UR10 ;  /* 0x0000000a00057c02 */ /* 0x000fe20008000f00 */
[----:B------:R-:W-:Y:S01]  /*1550*/  UMOV UR11, UR18 ;  /* 0x00000012000b7c82 */ /* 0x000fe20008000000 */
[----:B------:R-:W-:Y:S01]  /*1560*/  UIADD3 UR18, UPT, UPT, UR18, 0x1, URZ ;  /* 0x0000000112127890 */ /* 0x000fe2000fffe0ff */
[----:B------:R-:W-:Y:S01]  /*1570*/  ISETP.NE.AND P0, PT, R0, UR11, PT ;  /* 0x0000000b00007c0c */ /* 0x000fe2000bf05270 */
[----:B------:R-:W1:Y:S01]  /*1580*/  SYNCS.PHASECHK.TRANS64.TRYWAIT P1, [R4+UR9+0x334a0], R5 ;  /* 0x0334a005040075a7 */ /* 0x000e620008021109 */
[----:B------:R-:W-:Y:S02]  /*1590*/  UIMAD UR13, UR13, 0xe0, URZ ;  /* 0x000000e00d0d78a4 */ /* 0x000fe4000f8e02ff */
[----:B------:R-:W-:Y:S01]  /*15a0*/  UIADD3 UR12, UPT, UPT, UR8, 0x33490, URZ ;  /* 0x00033490080c7890 */ /* 0x000fe2000fffe0ff */
[----:B-1----:R-:W-:Y:S11]  /*15b0*/  @!P1 BRA `(.L_x_29) ;  /* 0x00000034002c9947 */ /* 0x002ff60003800000 */
.L_x_76:
[----:B------:R-:W-:Y:S01]  /*15c0*/  NOP ;  /* 0x0000000000007918 */ /* 0x000fe20000000000 */
[----:B------:R-:W-:-:S05]  /*15d0*/  UMOV UR17, URZ ;  /* 0x000000ff00117c82 */ /* 0x000fca0008000000 */
.L_x_34:
[----:B------:R-:W-:Y:S01]  /*15e0*/  ULEA UR11, UR14, UR9, 0x3 ;  /* 0x000000090e0b7291 */ /* 0x000fe2000f8e18ff */
[----:B-1----:R-:W-:Y:S01]  /*15f0*/  SHF.L.U32 R9, R6, 0x1f, RZ ;  /* 0x0000001f06097819 */ /* 0x002fe200000006ff */
[----:B------:R-:W-:Y:S01]  /*1600*/  ULOP3.LUT UP0, UR15, UR17, 0x2, URZ, 0xc0, !UPT ;  /* 0x00000002110f7892 */ /* 0x000fe2000f80c0ff */
[----:B------:R-:W-:Y:S06]  /*1610*/  MOV R4, UR14 ;  /* 0x0000000e00047c02 */ /* 0x000fec0008000f00 */
[----:B------:R-:W1:Y:S02]  /*1620*/  SYNCS.PHASECHK.TRANS64.TRYWAIT P1, [UR11+0x33460], R9 ;  /* 0x03346009ff0075a7 */ /* 0x000e64000802110b */
[----:B-12---:R-:W-:Y:S05]  /*1630*/  @!P1 BRA `(.L_x_30) ;  /* 0x00000034002c9947 */ /* 0x006fea0003800000 */
.L_x_78:
[----:B------:R-:W-:Y:S01]  /*1640*/  NOP ;  /* 0x0000000000007918 */ /* 0x000fe20000000000 */
[----:B------:R-:W-:Y:S05]  /*1650*/  BRA.U UP0, `(.L_x_31) ;  /* 0x0000000100487547 */ /* 0x000fea000b800000 */
[----:B------:R-:W-:Y:S02]  /*1660*/  ULEA UR16, UR14, UR9, 0x9 ;  /* 0x000000090e107291 */ /* 0x000fe4000f8e48ff */
[----:B------:R-:W-:Y:S02]  /*1670*/  ULEA UR8, UR14, UR9, 0xa ;  /* 0x000000090e087291 */ /* 0x000fe4000f8e50ff */
[----:B------:R-:W-:Y:S02]  /*1680*/  UIADD3 UR16, UPT, UPT, UR16, 0x31000, URZ ;  /* 0x0003100010107890 */ /* 0x000fe4000fffe0ff */
[----:B------:R-:W-:Y:S02]  /*1690*/  UIADD3 UR10, UPT, UPT, UR8, 0x31c00, URZ ;  /* 0x00031c00080a7890 */ /* 0x000fe4000fffe0ff */
[----:B------:R-:W-:Y:S02]  /*16a0*/  UIADD3 UR8, UPT, UPT, UR8, 0x31e00, URZ ;  /* 0x00031e0008087890 */ /* 0x000fe4000fffe0ff */
[----:B------:R-:W-:Y:S02]  /*16b0*/  USHF.R.U32.HI UR16, URZ, 0x4, UR16 ;  /* 0x00000004ff107899 */ /* 0x000fe40008011610 */
[----:B------:R-:W-:Y:S02]  /*16c0*/  USHF.R.U32.HI UR10, URZ, 0x4, UR10 ;  /* 0x00000004ff0a7899 */ /* 0x000fe4000801160a */
[----:B------:R-:W-:Y:S02]  /*16d0*/  USHF.R.U32.HI UR8, URZ, 0x4, UR8 ;  /* 0x00000004ff087899 */ /* 0x000fe40008011608 */
[----:B------:R-:W-:Y:S02]  /*16e0*/  ULOP3.LUT UR20, UR16, 0x3fe0, URZ, 0xc0, !UPT ;  /* 0x00003fe010147892 */ /* 0x000fe4000f8ec0ff */
[----:B------:R-:W-:Y:S02]  /*16f0*/  ULOP3.LUT UR22, UR10, 0x3fc0, URZ, 0xc0, !UPT ;  /* 0x00003fc00a167892 */ /* 0x000fe4000f8ec0ff */
[----:B------:R-:W-:Y:S01]  /*1700*/  ULOP3.LUT UR24, UR8, 0x3fe0, URZ, 0xc0, !UPT ;  /* 0x00003fe008187892 */ /* 0x000fe2000f8ec0ff */
[----:B------:R-:W-:Y:S01]  /*1710*/  UMOV UR21, 0x4008 ;  /* 0x0000400800157882 */ /* 0x000fe20000000000 */
[----:B------:R-:W-:Y:S01]  /*1720*/  UMOV UR23, 0x4008 ;  /* 0x0000400800177882 */ /* 0x000fe20000000000 */
[----:B------:R-:W-:Y:S02]  /*1730*/  UMOV UR25, 0x4008 ;  /* 0x0000400800197882 */ /* 0x000fe40000000000 */
[----:B------:R2:W-:Y:S02]  /*1740*/  UTCCP.T.S.2CTA.4x32dp128bit tmem[0x1c0], gdesc[UR20] ;  /* 0x0001c014ff0079e7 */ /* 0x0005e40009300000 */
[----:B------:R2:W-:Y:S02]  /*1750*/  UTCCP.T.S.2CTA.4x32dp128bit tmem[0x1c4], gdesc[UR22] ;  /* 0x0001c416ff0079e7 */ /* 0x0005e40009300000 */
[----:B------:R2:W-:Y:S01]  /*1760*/  UTCCP.T.S.2CTA.4x32dp128bit tmem[0x1c8], gdesc[UR24] ;  /* 0x0001c818ff0079e7 */ /* 0x0005e20009300000 */
[----:B------:R-:W-:Y:S02]  /*1770*/  NOP ;  /* 0x0000000000007918 */ /* 0x000fe40000000000 */
.L_x_31:
[----:B------:R-:W-:Y:S01]  /*1780*/  UISETP.NE.AND UP0, UPT, UR14, 0x5, UPT ;  /* 0x000000050e00788c */ /* 0x000fe2000bf05270 */
[----:B-1----:R-:W-:Y:S01]  /*1790*/  SHFL.IDX PT, R5, R3, R4, 0x1f ;  /* 0x00001f0403057589 */ /* 0x002fe200000e0000 */
[----:B------:R-:W-:Y:S01]  /*17a0*/  UIADD3 UR10, UPT, UPT, UR14, 0x1, URZ ;  /* 0x000000010e0a7890 */ /* 0x000fe2000fffe0ff */
[----:B------:R-:W-:Y:S03]  /*17b0*/  NOP ;  /* 0x0000000000007918 */ /* 0x000fe60000000000 */
[----:B------:R-:W-:Y:S03]  /*17c0*/  USEL UR10, UR10, URZ, UP0 ;  /* 0x000000ff0a0a7287 */ /* 0x000fe60008000000 */
[----:B------:R-:W1:Y:S01]  /*17d0*/  SHFL.IDX PT, R7, R2, R4, 0x1f ;  /* 0x00001f0402077589 */ /* 0x000e6200000e0000 */
[----:B------:R-:W-:Y:S02]  /*17e0*/  USHF.L.U32 UR16, UR15, 0x4, URZ ;  /* 0x000000040f107899 */ /* 0x000fe400080006ff */
[----:B------:R-:W-:Y:S02]  /*17f0*/  ULEA UR14, UR10, UR9, 0x3 ;  /* 0x000000090a0e7291 */ /* 0x000fe4000f8e18ff */
[----:B------:R-:W-:Y:S01]  /*1800*/  ULEA UR15, UR15, 0x10b8, 0xd ;  /* 0x000010b80f0f7891 */ /* 0x000fe2000f8e68ff */
[----:B------:R-:W-:Y:S01]  /*1810*/  ISETP.NE.AND P1, PT, RZ, UR10, PT ;  /* 0x0000000aff007c0c */ /* 0x000fe2000bf25270 */
[----:B------:R-:W-:Y:S02]  /*1820*/  UISETP.NE.AND UP0, UPT, UR17, URZ, UPT ;  /* 0x000000ff1100728c */ /* 0x000fe4000bf05270 */
[----:B------:R-:W-:Y:S02]  /*1830*/  UPRMT UR29, UR16, 0x5410, UR15 ;  /* 0x00005410101d7896 */ /* 0x000fe4000800000f */
[----:B------:R-:W-:Y:S01]  /*1840*/  UIADD3 UR11, UPT, UPT, UR11, 0x33430, URZ ;  /* 0x000334300b0b7890 */ /* 0x000fe2000fffe0ff */
[----:B------:R-:W-:Y:S01]  /*1850*/  UMOV UR28, URZ ;  /* 0x000000ff001c7c82 */ /* 0x000fe20008000000 */
[----:B--2---:R-:W-:Y:S01]  /*1860*/  UMOV UR23, 0x40004040 ;  /* 0x4000404000177882 */ /* 0x004fe20000000000 */
[----:B------:R-:W-:Y:S01]  /*1870*/  UMOV UR21, 0x40004040 ;  /* 0x4000404000157882 */ /* 0x000fe20000000000 */
[----:B------:R-:W-:Y:S01]  /*1880*/  UMOV UR27, 0x40004040 ;  /* 0x40004040001b7882 */ /* 0x000fe20000000000 */
[----:B------:R-:W-:Y:S01]  /*1890*/  UMOV UR25, 0x40004040 ;  /* 0x4000404000197882 */ /* 0x000fe20000000000 */
[----:B------:R-:W-:Y:S01]  /*18a0*/  UMOV UR33, 0x40004040 ;  /* 0x4000404000217882 */ /* 0x000fe20000000000 */
[----:B------:R-:W-:Y:S01]  /*18b0*/  UMOV UR31, 0x40004040 ;  /* 0x40004040001f7882 */ /* 0x000fe20000000000 */
[----:B------:R-:W-:Y:S01]  /*18c0*/  UMOV UR37, 0x40004040 ;  /* 0x4000404000257882 */ /* 0x000fe20000000000 */
[----:B------:R-:W-:Y:S01]  /*18d0*/  UMOV UR35, 0x40004040 ;  /* 0x4000404000237882 */ /* 0x000fe20000000000 */
[----:B------:R-:W-:Y:S01]  /*18e0*/  UMOV UR8, 0x3 ;  /* 0x0000000300087882 */ /* 0x000fe20000000000 */
[----:B-1----:R-:W-:Y:S01]  /*18f0*/  R2UR UR20, R7 ;  /* 0x00000000071472ca */ /* 0x002fe200000e0000 */
[----:B------:R-:W-:Y:S01]  /*1900*/  IMAD.U32 R4, RZ, RZ, UR10 ;  /* 0x0000000aff047e24 */ /* 0x000fe2000f8e00ff */
[----:B------:R-:W-:Y:S02]  /*1910*/  R2UR UR22, R5 ;  /* 0x00000000051672ca */ /* 0x000fe400000e0000 */
[----:B------:R-:W-:Y:S04]  /*1920*/  SEL R5, RZ, 0x1, P1 ;  /* 0x00000001ff057807 */ /* 0x000fe80000800000 */
[----:B------:R-:W-:Y:S05]  /*1930*/  LOP3.LUT R6, R6, R5, RZ, 0x3c, !PT ;  /* 0x0000000506067212 */ /* 0x000fea00078e3cff */
[----:B------:R-:W-:Y:S01]  /*1940*/  UIADD3 UR24, UPT, UPT, UR20, 0x2, URZ ;  /* 0x0000000214187890 */ /* 0x000fe2000fffe0ff */
[----:B------:R-:W-:Y:S01]  /*1950*/  IMAD.U32 R9, R6, -0x80000000, RZ ;  /* 0x8000000006097824 */ /* 0x000fe200078e00ff */
[----:B------:R-:W-:Y:S01]  /*1960*/  UIADD3 UR26, UPT, UPT, UR22, 0x2, URZ ;  /* 0x00000002161a7890 */ /* 0x000fe2000fffe0ff */
[----:B------:R1:W-:Y:S01]  /*1970*/  UTCQMMA.2CTA gdesc[UR22], gdesc[UR20], tmem[UR13], tmem[UR28], idesc[UR29], tmem[UR6], UP0 ;  /* 0x00061c1416007dea */ /* 0x0003e2000820030d */
[----:B------:R-:W-:Y:S02]  /*1980*/  UIADD3 UR32, UPT, UPT, UR22, 0x4, URZ ;  /* 0x0000000416207890 */ /* 0x000fe4000fffe0ff */
[----:B------:R-:W-:Y:S02]  /*1990*/  UIADD3 UR30, UPT, UPT, UR20, 0x4, URZ ;  /* 0x00000004141e7890 */ /* 0x000fe4000fffe0ff */
[----:B------:R-:W-:Y:S02]  /*19a0*/  UIADD3 UR36, UPT, UPT, UR22, 0x6, URZ ;  /* 0x0000000616247890 */ /* 0x000fe4000fffe0ff */
[----:B------:R-:W-:Y:S01]  /*19b0*/  UIADD3 UR34, UPT, UPT, UR20, 0x6, URZ ;  /* 0x0000000614227890 */ /* 0x000fe2000fffe0ff */
[----:B------:R1:W-:Y:S04]  /*19c0*/  UTCQMMA.2CTA gdesc[UR26], gdesc[UR24], tmem[UR13], tmem[UR28], idesc[UR29], tmem[UR6], UPT ;  /* 0x00061c181a007dea */ /* 0x0003e8000ba0030d */
[----:B------:R1:W-:Y:S04]  /*19d0*/  UTCQMMA.2CTA gdesc[UR32], gdesc[UR30], tmem[UR13], tmem[UR28], idesc[UR29], tmem[UR6], UPT ;  /* 0x00061c1e20007dea */ /* 0x0003e8000ba0030d */
[----:B------:R1:W-:Y:S01]  /*19e0*/  UTCQMMA.2CTA gdesc[UR36], gdesc[UR34], tmem[UR13], tmem[UR28], idesc[UR29], tmem[UR6], UPT ;  /* 0x00061c2224007dea */ /* 0x0003e2000ba0030d */
[----:B------:R1:W-:Y:S01]  /*19f0*/  UTCBAR.2CTA.MULTICAST [UR11], URZ, UR8 ;  /* 0x000000ff0b0073e9 */ /* 0x0003e20008200808 */
[----:B------:R-:W2:Y:S02]  /*1a00*/  SYNCS.PHASECHK.TRANS64.TRYWAIT P1, [UR14+0x33460], R9 ;  /* 0x03346009ff0075a7 */ /* 0x000ea4000802110e */
[----:B-12---:R-:W-:Y:S05]  /*1a10*/  @!P1 BRA `(.L_x_32) ;  /* 0x0000003000509947 */ /* 0x006fea0003800000 */
.L_x_80:
[----:B------:R-:W-:Y:S01]  /*1a20*/  UIADD3 UR11, UPT, UPT, UR17, 0x1, URZ ;  /* 0x00000001110b7890 */ /* 0x000fe2000fffe0ff */
[----:B-1----:R-:W1:Y:S01]  /*1a30*/  SHFL.IDX PT, R5, R3, R4, 0x1f ;  /* 0x00001f0403057589 */ /* 0x002e6200000e0000 */
[----:B------:R-:W-:Y:S02]  /*1a40*/  UIADD3 UR14, UPT, UPT, UR14, 0x33430, URZ ;  /* 0x000334300e0e7890 */ /* 0x000fe4000fffe0ff */
[----:B------:R-:W-:Y:S05]  /*1a50*/  USHF.L.U32 UR15, UR11, 0xd, URZ ;  /* 0x0000000d0b0f7899 */ /* 0x000fea00080006ff */
[----:B------:R-:W2:Y:S01]  /*1a60*/  SHFL.IDX PT, R7, R2, R4, 0x1f ;  /* 0x00001f0402077589 */ /* 0x000ea200000e0000 */
[----:B------:R-:W-:Y:S01]  /*1a70*/  USHF.L.U32 UR16, UR11, 0x4, URZ ;  /* 0x000000040b107899 */ /* 0x000fe200080006ff */
[----:B------:R-:W-:Y:S01]  /*1a80*/  NOP ;  /* 0x0000000000007918 */ /* 0x000fe20000000000 */
[----:B------:R-:W-:Y:S01]  /*1a90*/  ULOP3.LUT UR15, UR15, 0x6000, URZ, 0xc0, !UPT ;  /* 0x000060000f0f7892 */ /* 0x000fe2000f8ec0ff */
[----:B------:R-:W-:Y:S01]  /*1aa0*/  NOP ;  /* 0x0000000000007918 */ /* 0x000fe20000000000 */
[----:B------:R-:W-:Y:S02]  /*1ab0*/  ULOP3.LUT UR16, UR16, 0x30, URZ, 0xc0, !UPT ;  /* 0x0000003010107892 */ /* 0x000fe4000f8ec0ff */
[----:B------:R-:W-:Y:S02]  /*1ac0*/  ULOP3.LUT UR15, UR15, 0x10b8, URZ, 0xfc, !UPT ;  /* 0x000010b80f0f7892 */ /* 0x000fe4000f8efcff */
[----:B------:R-:W-:Y:S02]  /*1ad0*/  UISETP.NE.AND UP0, UPT, UR11, 0x37, UPT ;  /* 0x000000370b00788c */ /* 0x000fe4000bf05270 */
[----:B------:R-:W-:Y:S01]  /*1ae0*/  UPRMT UR29, UR16, 0x5410, UR15 ;  /* 0x00005410101d7896 */ /* 0x000fe2000800000f */
[----:B------:R-:W-:Y:S01]  /*1af0*/  UMOV UR28, URZ ;  /* 0x000000ff001c7c82 */ /* 0x000fe20008000000 */
[----:B------:R-:W-:Y:S01]  /*1b00*/  UMOV UR23, 0x40004040 ;  /* 0x4000404000177882 */ /* 0x000fe20000000000 */
[----:B------:R-:W-:Y:S01]  /*1b10*/  UMOV UR21, 0x40004040 ;  /* 0x4000404000157882 */ /* 0x000fe20000000000 */
[----:B------:R-:W-:Y:S01]  /*1b20*/  UMOV UR27, 0x40004040 ;  /* 0x40004040001b7882 */ /* 0x000fe20000000000 */
[----:B------:R-:W-:Y:S01]  /*1b30*/  UMOV UR25, 0x40004040 ;  /* 0x4000404000197882 */ /* 0x000fe20000000000 */
[----:B------:R-:W-:Y:S01]  /*1b40*/  UMOV UR33, 0x40004040 ;  /* 0x4000404000217882 */ /* 0x000fe20000000000 */
[----:B-1----:R-:W-:Y:S01]  /*1b50*/  R2UR UR22, R5 ;  /* 0x00000000051672ca */ /* 0x002fe200000e0000 */
[----:B------:R-:W-:Y:S01]  /*1b60*/  UMOV UR31, 0x40004040 ;  /* 0x40004040001f7882 */ /* 0x000fe20000000000 */
[----:B--2---:R-:W-:Y:S01]  /*1b70*/  R2UR UR20, R7 ;  /* 0x00000000071472ca */ /* 0x004fe200000e0000 */
[----:B------:R-:W-:Y:S01]  /*1b80*/  UMOV UR37, 0x40004040 ;  /* 0x4000404000257882 */ /* 0x000fe20000000000 */
[----:B------:R-:W-:Y:S01]  /*1b90*/  UMOV UR35, 0x40004040 ;  /* 0x4000404000237882 */ /* 0x000fe20000000000 */
[----:B------:R-:W-:Y:S08]  /*1ba0*/  UMOV UR8, 0x3 ;  /* 0x0000000300087882 */ /* 0x000ff00000000000 */
[----:B------:R-:W-:Y:S02]  /*1bb0*/  UIADD3 UR26, UPT, UPT, UR22, 0x2, URZ ;  /* 0x00000002161a7890 */ /* 0x000fe4000fffe0ff */
[----:B------:R-:W-:Y:S01]  /*1bc0*/  UIADD3 UR24, UPT, UPT, UR20, 0x2, URZ ;  /* 0x0000000214187890 */ /* 0x000fe2000fffe0ff */
[----:B------:R1:W-:Y:S01]  /*1bd0*/  UTCQMMA.2CTA gdesc[UR22], gdesc[UR20], tmem[UR13], tmem[UR28], idesc[UR29], tmem[UR4], UPT ;  /* 0x00041c1416007dea */ /* 0x0003e2000ba0030d */
        /* <DEDUP_REMOVED lines=8> */
[----:B------:R-:W-:Y:S05]  /*1c60*/  BRA.U UP0, `(.L_x_33) ;  /* 0x00000001000c7547 */ /* 0x000fea000b800000 */
[----:B-1----:R-:W-:Y:S02]  /*1c70*/  UMOV UR8, 0x3 ;  /* 0x0000000300087882 */ /* 0x002fe40000000000 */
[----:B------:R2:W-:Y:S01]  /*1c80*/  UTCBAR.2CTA.MULTICAST [UR12], URZ, UR8 ;  /* 0x000000ff0c0073e9 */ /* 0x0005e20008200808 */
[----:B------:R-:W-:Y:S02]  /*1c90*/  NOP ;  /* 0x0000000000007918 */ /* 0x000fe40000000000 */
.L_x_33:
[----:B------:R-:W-:Y:S02]  /*1ca0*/  UISETP.NE.AND UP0, UPT, UR10, 0x5, UPT ;  /* 0x000000050a00788c */ /* 0x000fe4000bf05270 */
[----:B------:R-:W-:Y:S02]  /*1cb0*/  UIADD3 UR10, UPT, UPT, UR10, 0x1, URZ ;  /* 0x000000010a0a7890 */ /* 0x000fe4000fffe0ff */
[----:B------:R-:W-:Y:S02]  /*1cc0*/  UIADD3 UR17, UPT, UPT, UR17, 0x2, URZ ;  /* 0x0000000211117890 */ /* 0x000fe4000fffe0ff */
[----:B-1----:R-:W-:Y:S02]  /*1cd0*/  USEL UR14, UR10, URZ, UP0 ;  /* 0x000000ff0a0e7287 */ /* 0x002fe40008000000 */
[----:B------:R-:W-:Y:S04]  /*1ce0*/  UISETP.NE.AND UP0, UPT, UR17, 0x38, UPT ;  /* 0x000000381100788c */ /* 0x000fe8000bf05270 */
[----:B------:R-:W-:Y:S04]  /*1cf0*/  ISETP.NE.AND P1, PT, RZ, UR14, PT ;  /* 0x0000000eff007c0c */ /* 0x000fe8000bf25270 */
[----:B------:R-:W-:Y:S04]  /*1d00*/  SEL R5, RZ, 0x1, P1 ;  /* 0x00000001ff057807 */ /* 0x000fe80000800000 */
[----:B------:R-:W-:Y:S01]  /*1d10*/  LOP3.LUT R6, R6, R5, RZ, 0x3c, !PT ;  /* 0x0000000506067212 */ /* 0x000fe200078e3cff */
[----:B------:R-:W-:Y:S06]  /*1d20*/  BRA.U UP0, `(.L_x_34) ;  /* 0xfffffff9002c7547 */ /* 0x000fec000b83ffff */
[----:B------:R-:W-:Y:S05]  /*1d30*/  @P0 BRA `(.L_x_35) ;  /* 0xfffffff400e00947 */ /* 0x000fea000383ffff */
.L_x_28:
[----:B------:R-:W-:-:S13]  /*1d40*/  ISETP.GE.AND P0, PT, R0, RZ, PT ;  /* 0x000000ff0000720c */ /* 0x000fda0003f06270 */
[----:B--2---:R-:W-:Y:S05]  /*1d50*/  @!P0 EXIT ;  /* 0x000000000000894d */ /* 0x004fea0003800000 */
[----:B------:R-:W-:Y:S01]  /*1d60*/  IMAD.SHL.U32 R2, R0, 0x8, RZ ;  /* 0x0000000800027824 */ /* 0x000fe200078e00ff */
[----:B------:R-:W-:-:S04]  /*1d70*/  SHF.R.U32.HI R0, RZ, 0x1, R0 ;  /* 0x00000001ff007819 */ /* 0x000fc80000011600 */
[----:B------:R-:W-:Y:S02]  /*1d80*/  LOP3.LUT R0, R0, 0x1, RZ, 0xc0, !PT ;  /* 0x0000000100007812 */ /* 0x000fe400078ec0ff */
[----:B------:R-:W-:Y:S02]  /*1d90*/  LOP3.LUT R2, R2, 0x8, RZ, 0xc0, !PT ;  /* 0x0000000802027812 */ /* 0x000fe400078ec0ff */
[----:B------:R-:W-:-:S03]  /*1da0*/  SHF.L.U32 R4, R0, 0x1f, RZ ;  /* 0x0000001f00047819 */ /* 0x000fc600000006ff */
[----:B------:R-:W-:Y:S02]  /*1db0*/  VIADD R2, R2, UR9 ;  /* 0x0000000902027c36 */ /* 0x000fe40008000000 */
[----:B------:R-:W-:-:S07]  /*1dc0*/  IMAD.MOV.U32 R5, RZ, RZ, R4 ;  /* 0x000000ffff057224 */ /* 0x000fce00078e0004 */
.L_x_36:
[----:B-1----:R1:W2:Y:S02]  /*1dd0*/  SYNCS.PHASECHK.TRANS64.TRYWAIT P0, [R2+URZ+0x334a0], R5 ;  /* 0x0334a005020075a7 */ /* 0x0022a400080011ff */
[----:B--2---:R-:W-:Y:S05]  /*1de0*/  @!P0 NANOSLEEP.SYNCS 0x989680 ;  /* 0x009896800000895d */ /* 0x004fea0003900000 */
[----:B------:R-:W2:Y:S02]  /*1df0*/  @!P0 SYNCS.PHASECHK.TRANS64 P0, [R2+URZ+0x334a0], R5 ;  /* 0x0334a005020085a7 */ /* 0x000ea400080010ff */
[----:B--2---:R-:W-:Y:S05]  /*1e00*/  @P0 EXIT ;  /* 0x000000000000094d */ /* 0x004fea0003800000 */
[----:B------:R-:W-:Y:S05]  /*1e10*/  BRA `(.L_x_36) ;  /* 0xfffffffc00ec7947 */ /* 0x000fea000383ffff */
.L_x_21:
[----:B------:R-:W-:-:S13]  /*1e20*/  ELECT P0, URZ, PT ;  /* 0x0000000000ff782f */ /* 0x000fda0003800000 */
[----:B------:R-:W-:Y:S05]  /*1e30*/  @!P0 BRA `(.L_x_23) ;  /* 0x0000000c00388947 */ /* 0x000fea0003800000 */
[----:B------:R-:W1:Y:S02]  /*1e40*/  S2R R8, SR_CTAID.X ;  /* 0x0000000000087919 */ /* 0x000e640000002500 */
[----:B-1----:R-:W-:-:S13]  /*1e50*/  ISETP.GE.U32.AND P0, PT, R8, R5, PT ;  /* 0x000000050800720c */ /* 0x002fda0003f06070 */
[----:B------:R-:W-:Y:S05]  /*1e60*/  @P0 EXIT ;  /* 0x000000000000094d */ /* 0x000fea0003800000 */
[----:B------:R-:W1:Y:S01]  /*1e70*/  LDC.64 R10, c[0x0][0x348] ;  /* 0x0000d200ff0a7b82 */ /* 0x000e620000000a00 */
[----:B------:R-:W-:Y:S01]  /*1e80*/  LOP3.LUT R0, RZ, R8, RZ, 0x33, !PT ;  /* 0x00000008ff007212 */ /* 0x000fe200078e33ff */
[----:B------:R-:W-:Y:S01]  /*1e90*/  HFMA2 R9, -RZ, RZ, 0, 0 ;  /* 0x00000000ff097431 */ /* 0x000fe200000001ff */
[----:B------:R-:W-:Y:S01]  /*1ea0*/  MOV R15, RZ ;  /* 0x000000ff000f7202 */ /* 0x000fe20000000f00 */
[----:B------:R-:W-:Y:S02]  /*1eb0*/  IMAD.MOV.U32 R7, RZ, RZ, RZ ;  /* 0x000000ffff077224 */ /* 0x000fe400078e00ff */
[----:B------:R-:W-:-:S04]  /*1ec0*/  IMAD.IADD R0, R5, 0x1, R0 ;  /* 0x0000000105007824 */ /* 0x000fc800078e0200 */
[----:B------:R-:W-:-:S04]  /*1ed0*/  IMAD.HI.U32 R6, R0, 0x1b4e81b5, RZ ;  /* 0x1b4e81b500067827 */ /* 0x000fc800078e00ff */
[----:B------:R-:W-:Y:S01]  /*1ee0*/  IMAD.MOV.U32 R0, RZ, RZ, R8 ;  /* 0x000000ffff007224 */ /* 0x000fe200078e0008 */
[----:B------:R-:W-:-:S07]  /*1ef0*/  SHF.R.U32.HI R6, RZ, 0x4, R6 ;  /* 0x00000004ff067819 */ /* 0x000fce0000011606 */
.L_x_42:
[----:B------:R-:W-:Y:S02]  /*1f00*/  SHF.R.U32.HI R17, RZ, 0x4, R0 ;  /* 0x00000004ff117819 */ /* 0x000fe40000011600 */
[----:B------:R-:W-:-:S03]  /*1f10*/  MOV R4, 0x1f80 ;  /* 0x00001f8000047802 */ /* 0x000fc60000000f00 */
[----:B------:R-:W-:-:S04]  /*1f20*/  IMAD.HI.U32 R17, R17, 0xd79435f, RZ ;  /* 0x0d79435f11117827 */ /* 0x000fc800078e00ff */
[C---:B------:R-:W-:Y:S02]  /*1f30*/  IMAD R35, R17.reuse, -0x10, R20 ;  /* 0xfffffff011237824 */ /* 0x040fe400078e0214 */
[----:B------:R-:W-:-:S03]  /*1f40*/  IMAD R0, R17, -0x130, R0 ;  /* 0xfffffed011007824 */ /* 0x000fc600078e0200 */
[----:B------:R-:W-:Y:S02]  /*1f50*/  VIMNMX.U32 R35, PT, PT, R35, 0x10, PT ;  /* 0x0000001023237848 */ /* 0x000fe40003fe0000 */
[----:B-1----:R-:W-:Y:S02]  /*1f60*/  LOP3.LUT R12, R0, 0xffff, RZ, 0xc0, !PT ;  /* 0x0000ffff000c7812 */ /* 0x002fe400078ec0ff */
[----:B-1----:R-:W-:Y:S05]  /*1f70*/  CALL.REL.NOINC `($__internal_3_$__cuda_sm20_div_u16) ;  /* 0x0000002c00c07944 */ /* 0x002fea0003c00000 */
[----:B------:R-:W1:Y:S01]  /*1f80*/  S2R R3, SR_CgaCtaId ;  /* 0x0000000000037919 */ /* 0x000e620000008800 */
[----:B------:R-:W-:Y:S01]  /*1f90*/  PRMT R35, R35, 0x9910, RZ ;  /* 0x0000991023237816 */ /* 0x000fe200000000ff */
[----:B------:R-:W-:Y:S01]  /*1fa0*/  HFMA2 R12, -RZ, RZ, 0, 1.52587890625e-05 ;  /* 0x00000100ff0c7431 */ /* 0x000fe200000001ff */
[----:B------:R-:W-:Y:S01]  /*1fb0*/  PRMT R2, R36, 0x9910, RZ ;  /* 0x0000991024027816 */ /* 0x000fe200000000ff */
[----:B------:R-:W-:-:S04]  /*1fc0*/  IMAD.MOV.U32 R13, RZ, RZ, RZ ;  /* 0x000000ffff0d7224 */ /* 0x000fc800078e00ff */
[----:B------:R-:W-:-:S04]  /*1fd0*/  IMAD R2, R35, R2, RZ ;  /* 0x0000000223027224 */ /* 0x000fc800078e02ff */
[----:B------:R-:W-:-:S05]  /*1fe0*/  IMAD.MOV R2, RZ, RZ, -R2 ;  /* 0x000000ffff027224 */ /* 0x000fca00078e0a02 */
[----:B------:R-:W-:Y:S02]  /*1ff0*/  PRMT R5, R2, 0x7710, RZ ;  /* 0x0000771002057816 */ /* 0x000fe400000000ff */
[----:B------:R-:W-:-:S03]  /*2000*/  MOV R2, 0x400 ;  /* 0x0000040000027802 */ /* 0x000fc60000000f00 */
[----:B------:R-:W-:Y:S01]  /*2010*/  IMAD.IADD R16, R0, 0x1, R5 ;  /* 0x0000000100107824 */ /* 0x000fe200078e0205 */
[----:B------:R-:W-:-:S04]  /*2020*/  LOP3.LUT R0, R36, 0xffff, RZ, 0xc0, !PT ;  /* 0x0000ffff24007812 */ /* 0x000fc800078ec0ff */
[----:B------:R-:W-:Y:S01]  /*2030*/  LOP3.LUT R16, R16, 0xffff, RZ, 0xc0, !PT ;  /* 0x0000ffff10107812 */ /* 0x000fe200078ec0ff */
[----:B------:R-:W-:-:S03]  /*2040*/  IMAD R0, R0, 0xe0, RZ ;  /* 0x000000e000007824 */ /* 0x000fc600078e02ff */
[----:B------:R-:W-:Y:S01]  /*2050*/  LEA R16, R17, R16, 0x4 ;  /* 0x0000001011107211 */ /* 0x000fe200078e20ff */
[C---:B-1----:R-:W-:Y:S01]  /*2060*/  IMAD R14, R3.reuse, 0x70, R0 ;  /* 0x00000070030e7824 */ /* 0x042fe200078e0200 */
[----:B------:R-:W-:Y:S02]  /*2070*/  LEA R2, R3, R2, 0x18 ;  /* 0x0000000203027211 */ /* 0x000fe400078ec0ff */
[----:B------:R-:W-:-:S03]  /*2080*/  SHF.L.U32 R16, R16, 0x7, RZ ;  /* 0x0000000710107819 */ /* 0x000fc600000006ff */
[----:B------:R-:W-:-:S07]  /*2090*/  VIADD R18, R2, 0x33400 ;  /* 0x0003340002127836 */ /* 0x000fce0000000000 */
.L_x_41:
[----:B------:R-:W-:Y:S01]  /*20a0*/  LOP3.LUT R3, R15, 0x1, RZ, 0x3c, !PT ;  /* 0x000000010f037812 */ /* 0x000fe200078e3cff */
[----:B------:R-:W-:Y:S01]  /*20b0*/  IMAD R17, R7, 0x8, R18 ;  /* 0x0000000807117824 */ /* 0x000fe200078e0212 */
[----:B------:R-:W-:Y:S05]  /*20c0*/  YIELD ;  /* 0x0000000000007946 */ /* 0x000fea0003800000 */
[----:B------:R-:W-:Y:S01]  /*20d0*/  SHF.L.U32 R4, R3, 0x1f, RZ ;  /* 0x0000001f03047819 */ /* 0x000fe200000006ff */
[----:B-1----:R-:W1:Y:S01]  /*20e0*/  S2R R5, SR_CgaCtaId ;  /* 0x0000000000057919 */ /* 0x002e620000008800 */
[----:B------:R-:W-:Y:S02]  /*20f0*/  IMAD R3, R7, 0x4000, R2 ;  /* 0x0000400007037824 */ /* 0x000fe400078e0202 */
[----:B------:R-:W2:Y:S02]  /*2100*/  SYNCS.PHASECHK.TRANS64.TRYWAIT P0, [R17+URZ+0x30], R4 ;  /* 0x00003004110075a7 */ /* 0x000ea400080011ff */
[----:B-12---:R-:W-:Y:S05]  /*2110*/  @!P0 BRA `(.L_x_37) ;  /* 0x0000002800ac8947 */ /* 0x006fea0003800000 */
.L_x_82:
[----:B------:R-:W-:Y:S01]  /*2120*/  R2UR UR12, R3 ;  /* 0x00000000030c72ca */ /* 0x000fe200000e0000 */
[----:B------:R-:W-:Y:S01]  /*2130*/  UMOV UR20, 0x0 ;  /* 0x0000000000147882 */ /* 0x000fe20000000000 */
[C---:B------:R-:W-:Y:S01]  /*2140*/  IADD3 R22, P1, PT, R10.reuse, 0xc0, RZ ;  /* 0x000000c00a167810 */ /* 0x040fe20007f3e0ff */
[----:B------:R-:W-:Y:S01]  /*2150*/  UMOV UR21, 0x10000000 ;  /* 0x1000000000157882 */ /* 0x000fe20000000000 */
[----:B------:R-:W-:Y:S01]  /*2160*/  ISETP.NE.AND P0, PT, R7, 0x5, PT ;  /* 0x000000050700780c */ /* 0x000fe20003f05270 */
[----:B------:R-:W-:Y:S01]  /*2170*/  IMAD R3, R5, 0x70, R0 ;  /* 0x0000007005037824 */ /* 0x000fe200078e0200 */
[----:B------:R-:W-:Y:S01]  /*2180*/  IADD3 R24, P2, PT, R10, 0x40, RZ ;  /* 0x000000400a187810 */ /* 0x000fe20007f5e0ff */
[--C-:B-1----:R-:W-:Y:S01]  /*2190*/  IMAD.X R23, RZ, RZ, R11.reuse, P1 ;  /* 0x000000ffff177224 */ /* 0x102fe200008e060b */
[----:B------:R-:W-:Y:S01]  /*21a0*/  R2UR UR14, R12 ;  /* 0x000000000c0e72ca */ /* 0x000fe200000e0000 */
[--C-:B------:R-:W-:Y:S01]  /*21b0*/  IMAD R4, R7, 0x3800, R2.reuse ;  /* 0x0000380007047824 */ /* 0x100fe200078e0202 */
[----:B------:R-:W-:Y:S01]  /*21c0*/  R2UR UR13, R17 ;  /* 0x00000000110d72ca */ /* 0x000fe200000e0000 */
[----:B------:R-:W-:Y:S01]  /*21d0*/  IMAD.X R25, RZ, RZ, R11, P2 ;  /* 0x000000ffff197224 */ /* 0x000fe200010e060b */
[----:B------:R-:W-:Y:S01]  /*21e0*/  R2UR UR28, R24 ;  /* 0x00000000181c72ca */ /* 0x000fe200000e0000 */
[----:B------:R-:W1:Y:S01]  /*21f0*/  LDCU.64 UR6, c[0x0][0x348] ;  /* 0x00006900ff0677ac */ /* 0x000e620008000a00 */
[----:B------:R-:W-:Y:S01]  /*2200*/  R2UR UR16, R4 ;  /* 0x00000000041072ca */ /* 0x000fe200000e0000 */
[--C-:B------:R-:W-:Y:S01]  /*2210*/  IMAD R21, R7, 0x200, R2.reuse ;  /* 0x0000020007157824 */ /* 0x100fe200078e0202 */
[----:B------:R-:W-:Y:S01]  /*2220*/  R2UR UR29, R25 ;  /* 0x00000000191d72ca */ /* 0x000fe200000e0000 */
[----:B------:R-:W-:Y:S01]  /*2230*/  UIADD3 UR12, UPT, UPT, UR12, 0x4000, URZ ;  /* 0x000040000c0c7890 */ /* 0x000fe2000fffe0ff */
[----:B------:R-:W-:Y:S01]  /*2240*/  R2UR UR15, R16 ;  /* 0x00000000100f72ca */ /* 0x000fe200000e0000 */
[----:B------:R-:W-:Y:S01]  /*2250*/  IMAD R26, R7, 0x400, R2 ;  /* 0x00000400071a7824 */ /* 0x000fe200078e0202 */
[----:B------:R-:W-:Y:S01]  /*2260*/  R2UR UR8, R21 ;  /* 0x00000000150872ca */ /* 0x000fe200000e0000 */
[----:B------:R-:W-:Y:S01]  /*2270*/  UIADD3 UR14, UPT, UPT, UR14, -0x100, URZ ;  /* 0xffffff000e0e7890 */ /* 0x000fe2000fffe0ff */
[----:B------:R-:W-:Y:S01]  /*2280*/  R2UR UR26, R22 ;  /* 0x00000000161a72ca */ /* 0x000fe200000e0000 */
[----:B------:R-:W-:Y:S01]  /*2290*/  UMOV UR17, UR13 ;  /* 0x0000000d00117c82 */ /* 0x000fe20008000000 */
[----:B------:R-:W-:Y:S01]  /*22a0*/  R2UR UR27, R23 ;  /* 0x00000000171b72ca */ /* 0x000fe200000e0000 */
[----:B------:R-:W-:Y:S01]  /*22b0*/  VIADD R5, R7, 0x1 ;  /* 0x0000000107057836 */ /* 0x000fe20000000000 */
[----:B------:R-:W-:Y:S01]  /*22c0*/  R2UR UR19, R3 ;  /* 0x00000000031372ca */ /* 0x000fe200000e0000 */
[----:B------:R-:W-:Y:S01]  /*22d0*/  UIADD3 UR16, UPT, UPT, UR16, 0x1c000, URZ ;  /* 0x0001c00010107890 */ /* 0x000fe2000fffe0ff */
[----:B------:R-:W-:Y:S01]  /*22e0*/  R2UR UR4, R26 ;  /* 0x000000001a0472ca */ /* 0x000fe200000e0000 */
[----:B------:R-:W-:Y:S01]  /*22f0*/  UMOV UR18, UR14 ;  /* 0x0000000e00127c82 */ /* 0x000fe20008000000 */
[----:B------:R-:W-:Y:S01]  /*2300*/  R2UR UR11, R13 ;  /* 0x000000000d0b72ca */ /* 0x000fe200000e0000 */
[----:B------:R2:W-:Y:S01]  /*2310*/  UTMALDG.2D [UR12], [UR28], desc[UR20] ;  /* 0x0000140c1c0075b4 */ /* 0x0005e20008009000 */
[----:B-1----:R-:W-:Y:S01]  /*2320*/  UIADD3 UR24, UP1, UPT, UR6, 0x140, URZ ;  /* 0x0000014006187890 */ /* 0x002fe2000ff3e0ff */
[----:B------:R-:W-:Y:S01]  /*2330*/  SEL R5, R5, RZ, P0 ;  /* 0x000000ff05057207 */ /* 0x000fe20000000000 */
[----:B------:R-:W-:Y:S01]  /*2340*/  UIADD3 UR8, UPT, UPT, UR8, 0x31000, URZ ;  /* 0x0003100008087890 */ /* 0x000fe2000fffe0ff */
[----:B------:R-:W-:Y:S01]  /*2350*/  IMAD.MOV.U32 R26, RZ, RZ, 0x7d80 ;  /* 0x00007d80ff1a7424 */ /* 0x000fe200078e00ff */
[----:B------:R-:W-:Y:S01]  /*2360*/  UIADD3.X UR25, UPT, UPT, URZ, UR7, URZ, UP1, !UPT ;  /* 0x00000007ff197290 */ /* 0x000fe20008ffe4ff */
[C---:B------:R-:W-:Y:S01]  /*2370*/  ISETP.NE.AND P0, PT, R5.reuse, RZ, PT ;  /* 0x000000ff0500720c */ /* 0x040fe20003f05270 */
[----:B------:R-:W-:Y:S01]  /*2380*/  UIADD3 UR22, UP0, UPT, UR6, 0x1c0, URZ ;  /* 0x000001c006167890 */ /* 0x000fe2000ff1e0ff */
[----:B------:R2:W-:Y:S01]  /*2390*/  UTMALDG.2D [UR16], [UR26], desc[UR20] ;  /* 0x000014101a0075b4 */ /* 0x0005e20008009000 */
[----:B------:R-:W-:Y:S01]  /*23a0*/  R2UR UR6, R0 ;  /* 0x00000000000672ca */ /* 0x000fe200000e0000 */
[----:B------:R-:W-:Y:S01]  /*23b0*/  UMOV UR10, UR15 ;  /* 0x0000000f000a7c82 */ /* 0x000fe20008000000 */
[----:B------:R-:W-:Y:S01]  /*23c0*/  UMOV UR9, UR13 ;  /* 0x0000000d00097c82 */ /* 0x000fe20008000000 */
[----:B------:R-:W-:Y:S01]  /*23d0*/  UIADD3 UR4, UPT, UPT, UR4, 0x31c00, URZ ;  /* 0x00031c0004047890 */ /* 0x000fe2000fffe0ff */
[----:B------:R-:W-:Y:S01]  /*23e0*/  SEL R30, RZ, 0x1, P0 ;  /* 0x00000001ff1e7807 */ /* 0x000fe20000000000 */
[----:B------:R-:W-:Y:S01]  /*23f0*/  UIADD3.X UR23, UPT, UPT, URZ, UR7, URZ, UP0, !UPT ;  /* 0x00000007ff177290 */ /* 0x000fe200087fe4ff */
[----:B------:R-:W-:Y:S01]  /*2400*/  IMAD R28, R5, 0x8, R18 ;  /* 0x00000008051c7824 */ /* 0x000fe200078e0212 */
[----:B------:R2:W-:Y:S01]  /*2410*/  UTMALDG.2D [UR8], [UR24], desc[UR20] ;  /* 0x00001408180075b4 */ /* 0x0005e20008009000 */
[----:B------:R-:W-:Y:S01]  /*2420*/  UMOV UR5, UR13 ;  /* 0x0000000d00057c82 */ /* 0x000fe20008000000 */
[----:B------:R-:W-:Y:S01]  /*2430*/  UMOV UR7, UR11 ;  /* 0x0000000b00077c82 */ /* 0x000fe20008000000 */
[----:B------:R-:W-:Y:S01]  /*2440*/  LOP3.LUT R15, R15, R30, RZ, 0x3c, !PT ;  /* 0x0000001e0f0f7212 */ /* 0x000fe200078e3cff */
[C---:B------:R-:W-:Y:S01]  /*2450*/  VIADD R7, R5.reuse, 0x1 ;  /* 0x0000000105077836 */ /* 0x040fe20000000000 */
[C---:B------:R-:W-:Y:S01]  /*2460*/  ISETP.NE.AND P0, PT, R5.reuse, 0x5, PT ;  /* 0x000000050500780c */ /* 0x040fe20003f05270 */
[--C-:B------:R-:W-:Y:S01]  /*2470*/  IMAD R4, R5, 0x3800, R2.reuse ;  /* 0x0000380005047824 */ /* 0x100fe200078e0202 */
[----:B------:R-:W-:Y:S01]  /*2480*/  LOP3.LUT R21, R15, 0x1, RZ, 0x3c, !PT ;  /* 0x000000010f157812 */ /* 0x000fe200078e3cff */
[----:B------:R2:W-:Y:S01]  /*2490*/  UTMALDG.2D [UR4], [UR22], desc[UR20] ;  /* 0x00001404160075b4 */ /* 0x0005e20008009000 */
[----:B------:R1:W-:Y:S01]  /*24a0*/  SYNCS.ARRIVE.TRANS64 RZ, [R17+URZ], R26 ;  /* 0x0000001a11ff79a7 */ /* 0x0003e200080000ff */
[----:B------:R-:W-:Y:S02]  /*24b0*/  SEL R7, R7, RZ, P0 ;  /* 0x000000ff07077207 */ /* 0x000fe40000000000 */
[----:B------:R-:W-:Y:S04]  /*24c0*/  IMAD.U32 R19, R21, -0x80000000, RZ ;  /* 0x8000000015137824 */ /* 0x000fe800078e00ff */
[----:B------:R-:W3:Y:S01]  /*24d0*/  SYNCS.PHASECHK.TRANS64.TRYWAIT P1, [R28+URZ+0x30], R19 ;  /* 0x000030131c0075a7 */ /* 0x000ee200080211ff */
[----:B-1----:R-:W-:Y:S01]  /*24e0*/  IMAD R17, R5, 0x4000, R2 ;  /* 0x0000400005117824 */ /* 0x002fe200078e0202 */
[----:B--23--:R-:W-:Y:S06]  /*24f0*/  @!P1 BRA `(.L_x_38) ;  /* 0x0000002400d09947 */ /* 0x00cfec0003800000 */
.L_x_84:
[----:B------:R-:W-:Y:S01]  /*2500*/  R2UR UR8, R17 ;  /* 0x00000000110872ca */ /* 0x000fe200000e0000 */
[----:B------:R-:W-:Y:S01]  /*2510*/  UMOV UR14, 0x0 ;  /* 0x00000000000e7882 */ /* 0x000fe20000000000 */
[----:B------:R-:W-:Y:S01]  /*2520*/  R2UR UR10, R12 ;  /* 0x000000000c0a72ca */ /* 0x000fe200000e0000 */
[----:B------:R-:W-:Y:S01]  /*2530*/  UMOV UR15, 0x10000000 ;  /* 0x10000000000f7882 */ /* 0x000fe20000000000 */
[----:B------:R-:W-:Y:S01]  /*2540*/  R2UR UR4, R4 ;  /* 0x00000000040472ca */ /* 0x000fe200000e0000 */
[C---:B------:R-:W-:Y:S01]  /*2550*/  IMAD R26, R7.reuse, 0x8, R18 ;  /* 0x00000008071a7824 */ /* 0x040fe200078e0212 */
[----:B------:R-:W-:Y:S01]  /*2560*/  R2UR UR9, R28 ;  /* 0x000000001c0972ca */ /* 0x000fe200000e0000 */
[C---:B------:R-:W-:Y:S01]  /*2570*/  VIADD R5, R7.reuse, 0x1 ;  /* 0x0000000107057836 */ /* 0x040fe20000000000 */
[----:B------:R-:W-:Y:S01]  /*2580*/  R2UR UR16, R24 ;  /* 0x00000000181072ca */ /* 0x000fe200000e0000 */
[--C-:B------:R-:W-:Y:S01]  /*2590*/  IMAD R4, R7, 0x3800, R2.reuse ;  /* 0x0000380007047824 */ /* 0x100fe200078e0202 */
[----:B------:R-:W-:Y:S02]  /*25a0*/  R2UR UR17, R25 ;  /* 0x00000000191172ca */ /* 0x000fe400000e0000 */
[----:B------:R-:W-:Y:S01]  /*25b0*/  R2UR UR11, R16 ;  /* 0x00000000100b72ca */ /* 0x000fe200000e0000 */
[----:B------:R-:W-:Y:S01]  /*25c0*/  UIADD3 UR8, UPT, UPT, UR8, 0x4000, URZ ;  /* 0x0000400008087890 */ /* 0x000fe2000fffe0ff */
[----:B------:R-:W-:Y:S01]  /*25d0*/  R2UR UR12, R22 ;  /* 0x00000000160c72ca */ /* 0x000fe200000e0000 */
[----:B------:R-:W-:Y:S01]  /*25e0*/  UIADD3 UR10, UPT, UPT, UR10, -0x80, URZ ;  /* 0xffffff800a0a7890 */ /* 0x000fe2000fffe0ff */
[----:B------:R-:W-:Y:S01]  /*25f0*/  R2UR UR13, R23 ;  /* 0x00000000170d72ca */ /* 0x000fe200000e0000 */
[----:B------:R-:W-:Y:S01]  /*2600*/  UIADD3 UR4, UPT, UPT, UR4, 0x1c000, URZ ;  /* 0x0001c00004047890 */ /* 0x000fe2000fffe0ff */
[----:B------:R-:W-:Y:S01]  /*2610*/  R2UR UR7, R3 ;  /* 0x00000000030772ca */ /* 0x000fe200000e0000 */
[----:B------:R-:W-:Y:S01]  /*2620*/  UMOV UR5, UR9 ;  /* 0x0000000900057c82 */ /* 0x000fe20008000000 */
[C---:B------:R-:W-:Y:S02]  /*2630*/  ISETP.NE.AND P0, PT, R7.reuse, RZ, PT ;  /* 0x000000ff0700720c */ /* 0x040fe40003f05270 */
[----:B------:R-:W-:Y:S02]  /*2640*/  UMOV UR6, UR10 ;  /* 0x0000000a00067c82 */ /* 0x000fe40008000000 */
[----:B------:R-:W-:Y:S01]  /*2650*/  SEL R30, RZ, 0x1, P0 ;  /* 0x00000001ff1e7807 */ /* 0x000fe20000000000 */
[----:B------:R2:W-:Y:S01]  /*2660*/  UTMALDG.2D [UR8], [UR16], desc[UR14] ;  /* 0x00000e08100075b4 */ /* 0x0005e20008009000 */
[----:B------:R-:W-:Y:S02]  /*2670*/  ISETP.NE.AND P0, PT, R7, 0x5, PT ;  /* 0x000000050700780c */ /* 0x000fe40003f05270 */
[----:B------:R-:W-:Y:S01]  /*2680*/  LOP3.LUT R17, R15, R30, RZ, 0x3c, !PT ;  /* 0x0000001e0f117212 */ /* 0x000fe200078e3cff */
[----:B------:R-:W-:Y:S01]  /*2690*/  IMAD.MOV.U32 R15, RZ, RZ, 0x7800 ;  /* 0x00007800ff0f7424 */ /* 0x000fe200078e00ff */
[----:B------:R-:W-:Y:S02]  /*26a0*/  SEL R5, R5, RZ, P0 ;  /* 0x000000ff05057207 */ /* 0x000fe40000000000 */
[----:B------:R-:W-:Y:S01]  /*26b0*/  LOP3.LUT R21, R17, 0x1, RZ, 0x3c, !PT ;  /* 0x0000000111157812 */ /* 0x000fe200078e3cff */
[----:B------:R2:W-:Y:S01]  /*26c0*/  UTMALDG.2D [UR4], [UR12], desc[UR14] ;  /* 0x00000e040c0075b4 */ /* 0x0005e20008009000 */
[----:B------:R2:W-:Y:S01]  /*26d0*/  SYNCS.ARRIVE.TRANS64 RZ, [R28+URZ], R15 ;  /* 0x0000000f1cff79a7 */ /* 0x0005e200080000ff */
[----:B------:R-:W-:Y:S02]  /*26e0*/  ISETP.NE.AND P0, PT, R5, RZ, PT ;  /* 0x000000ff0500720c */ /* 0x000fe40003f05270 */
[----:B------:R-:W-:Y:S02]  /*26f0*/  IMAD.U32 R19, R21, -0x80000000, RZ ;  /* 0x8000000015137824 */ /* 0x000fe400078e00ff */
[----:B------:R-:W-:Y:S02]  /*2700*/  IMAD R21, R7, 0x4000, R2 ;  /* 0x0000400007157824 */ /* 0x000fe400078e0202 */
[----:B------:R-:W3:Y:S02]  /*2710*/  SYNCS.PHASECHK.TRANS64.TRYWAIT P1, [R26+URZ+0x30], R19 ;  /* 0x000030131a0075a7 */ /* 0x000ee400080211ff */
[----:B--23--:R-:W-:Y:S05]  /*2720*/  @!P1 BRA `(.L_x_39) ;  /* 0x0000002400609947 */ /* 0x00cfea0003800000 */
.L_x_86:
[----:B------:R-:W-:Y:S01]  /*2730*/  R2UR UR8, R21 ;  /* 0x00000000150872ca */ /* 0x000fe200000e0000 */
[----:B------:R-:W-:Y:S01]  /*2740*/  UMOV UR14, 0x0 ;  /* 0x00000000000e7882 */ /* 0x000fe20000000000 */
[----:B------:R-:W-:Y:S01]  /*2750*/  R2UR UR4, R4 ;  /* 0x00000000040472ca */ /* 0x000fe200000e0000 */
[----:B------:R-:W-:Y:S01]  /*2760*/  UMOV UR15, 0x10000000 ;  /* 0x10000000000f7882 */ /* 0x000fe20000000000 */
[----:B------:R-:W-:Y:S01]  /*2770*/  R2UR UR9, R26 ;  /* 0x000000001a0972ca */ /* 0x000fe200000e0000 */
[----:B-1----:R-:W-:Y:S01]  /*2780*/  IMAD R28, R5, 0x8, R18 ;  /* 0x00000008051c7824 */ /* 0x002fe200078e0212 */
[----:B------:R-:W-:Y:S02]  /*2790*/  R2UR UR10, R12 ;  /* 0x000000000c0a72ca */ /* 0x000fe400000e0000 */
[----:B------:R-:W-:Y:S02]  /*27a0*/  R2UR UR16, R24 ;  /* 0x00000000181072ca */ /* 0x000fe400000e0000 */
[----:B------:R-:W-:Y:S02]  /*27b0*/  R2UR UR17, R25 ;  /* 0x00000000191172ca */ /* 0x000fe400000e0000 */
[----:B------:R-:W-:Y:S01]  /*27c0*/  R2UR UR11, R16 ;  /* 0x00000000100b72ca */ /* 0x000fe200000e0000 */
[----:B------:R-:W-:Y:S01]  /*27d0*/  UIADD3 UR8, UPT, UPT, UR8, 0x4000, URZ ;  /* 0x0000400008087890 */ /* 0x000fe2000fffe0ff */
[----:B------:R-:W-:Y:S01]  /*27e0*/  R2UR UR7, R3 ;  /* 0x00000000030772ca */ /* 0x000fe200000e0000 */
[----:B------:R-:W-:Y:S01]  /*27f0*/  UIADD3 UR4, UPT, UPT, UR4, 0x1c000, URZ ;  /* 0x0001c00004047890 */ /* 0x000fe2000fffe0ff */
[----:B------:R-:W-:Y:S01]  /*2800*/  R2UR UR12, R22 ;  /* 0x00000000160c72ca */ /* 0x000fe200000e0000 */
[----:B------:R-:W-:Y:S01]  /*2810*/  UMOV UR5, UR9 ;  /* 0x0000000900057c82 */ /* 0x000fe20008000000 */
[----:B------:R-:W-:Y:S01]  /*2820*/  R2UR UR13, R23 ;  /* 0x00000000170d72ca */ /* 0x000fe200000e0000 */
[----:B------:R-:W-:Y:S01]  /*2830*/  UMOV UR6, UR10 ;  /* 0x0000000a00067c82 */ /* 0x000fe20008000000 */
[----:B------:R-:W-:Y:S04]  /*2840*/  SEL R30, RZ, 0x1, P0 ;  /* 0x00000001ff1e7807 */ /* 0x000fe80000000000 */
[----:B------:R-:W-:Y:S01]  /*2850*/  LOP3.LUT R17, R17, R30, RZ, 0x3c, !PT ;  /* 0x0000001e11117212 */ /* 0x000fe200078e3cff */
[----:B------:R1:W-:Y:S03]  /*2860*/  UTMALDG.2D [UR8], [UR16], desc[UR14] ;  /* 0x00000e08100075b4 */ /* 0x0003e60008009000 */
[----:B------:R-:W-:Y:S03]  /*2870*/  LOP3.LUT R19, R17, 0x1, RZ, 0x3c, !PT ;  /* 0x0000000111137812 */ /* 0x000fe600078e3cff */
[----:B------:R1:W-:Y:S01]  /*2880*/  UTMALDG.2D [UR4], [UR12], desc[UR14] ;  /* 0x00000e040c0075b4 */ /* 0x0003e20008009000 */
[----:B------:R1:W-:Y:S01]  /*2890*/  SYNCS.ARRIVE.TRANS64 RZ, [R26+URZ], R15 ;  /* 0x0000000f1aff79a7 */ /* 0x0003e200080000ff */
[----:B------:R-:W-:Y:S02]  /*28a0*/  IMAD.U32 R7, R19, -0x80000000, RZ ;  /* 0x8000000013077824 */ /* 0x000fe400078e00ff */
[----:B------:R-:W-:Y:S02]  /*28b0*/  VIADD R19, R12, 0x80 ;  /* 0x000000800c137836 */ /* 0x000fe40000000000 */
[----:B------:R-:W2:Y:S02]  /*28c0*/  SYNCS.PHASECHK.TRANS64.TRYWAIT P0, [R28+URZ+0x30], R7 ;  /* 0x000030071c0075a7 */ /* 0x000ea400080011ff */
[----:B-12---:R-:W-:Y:S05]  /*28d0*/  @!P0 BRA `(.L_x_40) ;  /* 0x0000002400108947 */ /* 0x006fea0003800000 */
.L_x_88:
[----:B------:R-:W-:Y:S01]  /*28e0*/  R2UR UR16, R24 ;  /* 0x00000000181072ca */ /* 0x000fe200000e0000 */
[--C-:B------:R-:W-:Y:S01]  /*28f0*/  IMAD R4, R5, 0x4000, R2.reuse ;  /* 0x0000400005047824 */ /* 0x100fe200078e0202 */
[----:B------:R-:W-:Y:S01]  /*2900*/  R2UR UR17, R25 ;  /* 0x00000000191172ca */ /* 0x000fe200000e0000 */
[----:B------:R-:W-:Y:S01]  /*2910*/  UMOV UR14, 0x0 ;  /* 0x00000000000e7882 */ /* 0x000fe20000000000 */
[----:B------:R-:W-:Y:S01]  /*2920*/  R2UR UR10, R19 ;  /* 0x00000000130a72ca */ /* 0x000fe200000e0000 */
[----:B------:R-:W-:Y:S01]  /*2930*/  UMOV UR15, 0x10000000 ;  /* 0x10000000000f7882 */ /* 0x000fe20000000000 */
[----:B------:R-:W-:Y:S01]  /*2940*/  R2UR UR8, R4 ;  /* 0x00000000040872ca */ /* 0x000fe200000e0000 */
[C---:B------:R-:W-:Y:S01]  /*2950*/  IMAD R3, R5.reuse, 0x3800, R2 ;  /* 0x0000380005037824 */ /* 0x040fe200078e0202 */
[----:B------:R-:W-:Y:S01]  /*2960*/  R2UR UR9, R28 ;  /* 0x000000001c0972ca */ /* 0x000fe200000e0000 */
[----:B------:R-:W-:Y:S01]  /*2970*/  VIADD R4, R5, 0x1 ;  /* 0x0000000105047836 */ /* 0x000fe20000000000 */
[----:B------:R-:W-:Y:S01]  /*2980*/  R2UR UR11, R16 ;  /* 0x00000000100b72ca */ /* 0x000fe200000e0000 */
[----:B------:R-:W-:Y:S01]  /*2990*/  VIADD R12, R12, 0x200 ;  /* 0x000002000c0c7836 */ /* 0x000fe20000000000 */
[----:B------:R-:W-:Y:S01]  /*29a0*/  R2UR UR4, R3 ;  /* 0x00000000030472ca */ /* 0x000fe200000e0000 */
[----:B------:R-:W-:Y:S01]  /*29b0*/  VIADD R13, R13, 0x1 ;  /* 0x000000010d0d7836 */ /* 0x000fe20000000000 */
[----:B------:R-:W-:Y:S02]  /*29c0*/  R2UR UR12, R22 ;  /* 0x00000000160c72ca */ /* 0x000fe400000e0000 */
[----:B------:R-:W-:Y:S01]  /*29d0*/  R2UR UR13, R23 ;  /* 0x00000000170d72ca */ /* 0x000fe200000e0000 */
[----:B------:R-:W-:Y:S01]  /*29e0*/  UMOV UR6, UR10 ;  /* 0x0000000a00067c82 */ /* 0x000fe20008000000 */
[----:B------:R-:W-:Y:S01]  /*29f0*/  R2UR UR7, R14 ;  /* 0x000000000e0772ca */ /* 0x000fe200000e0000 */
[----:B------:R-:W-:Y:S01]  /*2a00*/  UIADD3 UR8, UPT, UPT, UR8, 0x4000, URZ ;  /* 0x0000400008087890 */ /* 0x000fe2000fffe0ff */
[----:B------:R-:W-:Y:S01]  /*2a10*/  ISETP.NE.AND P0, PT, R5, 0x5, PT ;  /* 0x000000050500780c */ /* 0x000fe20003f05270 */
[----:B------:R-:W-:Y:S03]  /*2a20*/  UMOV UR5, UR9 ;  /* 0x0000000900057c82 */ /* 0x000fe60008000000 */
[----:B------:R-:W-:Y:S01]  /*2a30*/  SEL R7, R4, RZ, P0 ;  /* 0x000000ff04077207 */ /* 0x000fe20000000000 */
[----:B------:R-:W-:Y:S01]  /*2a40*/  UIADD3 UR4, UPT, UPT, UR4, 0x1c000, URZ ;  /* 0x0001c00004047890 */ /* 0x000fe2000fffe0ff */
[----:B------:R-:W-:Y:S02]  /*2a50*/  ISETP.NE.AND P0, PT, R12, 0x1d00, PT ;  /* 0x00001d000c00780c */ /* 0x000fe40003f05270 */
[----:B------:R2:W-:Y:S01]  /*2a60*/  UTMALDG.2D [UR8], [UR16], desc[UR14] ;  /* 0x00000e08100075b4 */ /* 0x0005e20008009000 */
[----:B------:R-:W-:Y:S04]  /*2a70*/  ISETP.NE.AND P1, PT, R7, RZ, PT ;  /* 0x000000ff0700720c */ /* 0x000fe80003f25270 */
[----:B------:R-:W-:Y:S01]  /*2a80*/  SEL R4, RZ, 0x1, P1 ;  /* 0x00000001ff047807 */ /* 0x000fe20000800000 */
[----:B------:R2:W-:Y:S01]  /*2a90*/  UTMALDG.2D [UR4], [UR12], desc[UR14] ;  /* 0x00000e040c0075b4 */ /* 0x0005e20008009000 */
[----:B------:R3:W-:Y:S02]  /*2aa0*/  SYNCS.ARRIVE.TRANS64 RZ, [R28+URZ], R15 ;  /* 0x0000000f1cff79a7 */ /* 0x0007e400080000ff */
[----:B---3--:R-:W-:Y:S02]  /*2ab0*/  LOP3.LUT R15, R17, R4, RZ, 0x3c, !PT ;  /* 0x00000004110f7212 */ /* 0x008fe400078e3cff */
[----:B--2---:R-:W-:Y:S05]  /*2ac0*/  @P0 BRA `(.L_x_41) ;  /* 0xfffffff400740947 */ /* 0x004fea000383ffff */
[----:B------:R-:W-:-:S13]  /*2ad0*/  ISETP.NE.AND P0, PT, R9, R6, PT ;  /* 0x000000060900720c */ /* 0x000fda0003f05270 */
[----:B------:R-:W-:Y:S05]  /*2ae0*/  @!P0 EXIT ;  /* 0x000000000000894d */ /* 0x000fea0003800000 */
[----:B------:R-:W-:-:S05]  /*2af0*/  IADD3 R9, PT, PT, R9, 0x1, RZ ;  /* 0x0000000109097810 */ /* 0x000fca0007ffe0ff */
[----:B------:R-:W-:Y:S01]  /*2b00*/  IMAD R0, R9, 0x96, R8 ;  /* 0x0000009609007824 */ /* 0x000fe200078e0208 */
[----:B------:R-:W-:Y:S06]  /*2b10*/  BRA `(.L_x_42) ;  /* 0xfffffff000f87947 */ /* 0x000fec000383ffff */
.L_x_23:
[----:B------:R-:W-:-:S04]  /*2b20*/  LOP3.LUT R0, R4, 0xfffffffc, RZ, 0xc0, !PT ;  /* 0xfffffffc04007812 */ /* 0x000fc800078ec0ff */
[----:B------:R-:W-:-:S13]  /*2b30*/  ISETP.NE.AND P0, PT, R0, 0x4, PT ;  /* 0x000000040000780c */ /* 0x000fda0003f05270 */
[----:B-1----:R-:W-:Y:S05]  /*2b40*/  @P0 EXIT ;  /* 0x000000000000094d */ /* 0x002fea0003800000 */
[----:B------:R-:W1:Y:S01]  /*2b50*/  S2R R0, SR_CgaCtaId ;  /* 0x0000000000007919 */ /* 0x000e620000008800 */
[----:B------:R-:W-:-:S04]  /*2b60*/  MOV R3, 0x400 ;  /* 0x0000040000037802 */ /* 0x000fc80000000f00 */
[----:B-1----:R-:W-:-:S05]  /*2b70*/  LEA R0, R0, R3, 0x18 ;  /* 0x0000000300007211 */ /* 0x002fca00078ec0ff */
[----:B------:R-:W1:Y:S02]  /*2b80*/  LDS R2, [R0+0x334b0] ;  /* 0x0334b00000027984 */ /* 0x000e640000000800 */
[----:B-1----:R-:W-:-:S13]  /*2b90*/  ISETP.NE.AND P0, PT, R2, RZ, PT ;  /* 0x000000ff0200720c */ /* 0x002fda0003f05270 */
[----:B------:R-:W-:Y:S05]  /*2ba0*/  @!P0 BRA `(.L_x_43) ;  /* 0x0000000000048947 */ /* 0x000fea0003800000 */
[----:B------:R-:W-:Y:S05]  /*2bb0*/  BPT.TRAP 0x1 ;  /* 0x000000040000795c */ /* 0x000fea0000300000 */
.L_x_43:
[----:B------:R-:W1:Y:S01]  /*2bc0*/  S2UR UR4, SR_CTAID.X ;  /* 0x00000000000479c3 */ /* 0x000e620000002500 */
[----:B------:R-:W-:Y:S02]  /*2bd0*/  IADD3 R3, PT, PT, R4, -0x4, RZ ;  /* 0xfffffffc04037810 */ /* 0x000fe40007ffe0ff */
[----:B-1----:R-:W-:-:S13]  /*2be0*/  ISETP.LE.U32.AND P0, PT, R5, UR4, PT ;  /* 0x0000000405007c0c */ /* 0x002fda000bf03070 */
[----:B------:R-:W-:Y:S05]  /*2bf0*/  @P0 BRA `(.L_x_44) ;  /* 0x0000001800d00947 */ /* 0x000fea0003800000 */
[----:B------:R-:W-:Y:S02]  /*2c00*/  IMAD.U32 R31, RZ, RZ, UR4 ;  /* 0x00000004ff1f7e24 */ /* 0x000fe4000f8e00ff */
[----:B------:R-:W-:Y:S02]  /*2c10*/  IMAD.SHL.U32 R21, R21, 0x4, RZ ;  /* 0x0000000415157824 */ /* 0x000fe400078e00ff */
[----:B------:R-:W-:Y:S01]  /*2c20*/  IMAD.SHL.U32 R30, R3, 0x800, RZ ;  /* 0x00000800031e7824 */ /* 0x000fe200078e00ff */
[----:B------:R-:W-:Y:S01]  /*2c30*/  LOP3.LUT R22, RZ, R31, RZ, 0x33, !PT ;  /* 0x0000001fff167212 */ /* 0x000fe200078e33ff */
[C---:B------:R-:W-:Y:S01]  /*2c40*/  VIADD R27, R21.reuse, 0x1 ;  /* 0x00000001151b7836 */ /* 0x040fe20000000000 */
[--C-:B------:R-:W-:Y:S01]  /*2c50*/  SHF.R.U32.HI R29, RZ, 0x3, R21.reuse ;  /* 0x00000003ff1d7819 */ /* 0x100fe20000011615 */
[----:B------:R-:W-:Y:S01]  /*2c60*/  IMAD.MOV.U32 R23, RZ, RZ, RZ ;  /* 0x000000ffff177224 */ /* 0x000fe200078e00ff */
[----:B------:R-:W-:Y:S01]  /*2c70*/  IADD3 R25, PT, PT, R21, 0x3, RZ ;  /* 0x0000000315197810 */ /* 0x000fe20007ffe0ff */
[----:B------:R-:W-:Y:S01]  /*2c80*/  IMAD.IADD R22, R5, 0x1, R22 ;  /* 0x0000000105167824 */ /* 0x000fe200078e0216 */
[----:B------:R-:W-:Y:S01]  /*2c90*/  LOP3.LUT R2, R29, 0x3, RZ, 0xc0, !PT ;  /* 0x000000031d027812 */ /* 0x000fe200078ec0ff */
[----:B------:R-:W-:Y:S01]  /*2ca0*/  VIADD R5, R21, 0x2 ;  /* 0x0000000215057836 */ /* 0x000fe20000000000 */
[----:B------:R-:W-:Y:S01]  /*2cb0*/  PRMT R24, R31, 0x7610, R24 ;  /* 0x000076101f187816 */ /* 0x000fe20000000018 */
[----:B------:R-:W-:Y:S01]  /*2cc0*/  IMAD.HI.U32 R22, R22, 0x1b4e81b5, RZ ;  /* 0x1b4e81b516167827 */ /* 0x000fe200078e00ff */
[----:B------:R-:W-:-:S02]  /*2cd0*/  LOP3.LUT R28, R2, 0x4, R21, 0xf8, !PT ;  /* 0x00000004021c7812 */ /* 0x000fc400078ef815 */
[C---:B------:R-:W-:Y:S02]  /*2ce0*/  LOP3.LUT R27, R2.reuse, 0x5, R27, 0x78, !PT ;  /* 0x00000005021b7812 */ /* 0x040fe400078e781b */
[----:B------:R-:W-:Y:S02]  /*2cf0*/  SHF.R.U32.HI R22, RZ, 0x4, R22 ;  /* 0x00000004ff167819 */ /* 0x000fe40000011616 */
[C---:B------:R-:W-:Y:S02]  /*2d00*/  LOP3.LUT R26, R2.reuse, 0x6, R5, 0x78, !PT ;  /* 0x00000006021a7812 */ /* 0x040fe400078e7805 */
[----:B------:R-:W-:Y:S01]  /*2d10*/  LOP3.LUT R25, R2, 0x7, R25, 0x78, !PT ;  /* 0x0000000702197812 */ /* 0x000fe200078e7819 */
[----:B------:R-:W-:Y:S01]  /*2d20*/  IMAD.MOV R22, RZ, RZ, -R22 ;  /* 0x000000ffff167224 */ /* 0x000fe200078e0a16 */
[----:B------:R-:W-:-:S07]  /*2d30*/  MOV R21, 0xffffffff ;  /* 0xffffffff00157802 */ /* 0x000fce0000000f00 */
.L_x_67:
[----:B------:R-:W-:Y:S01]  /*2d40*/  VIADD R21, R21, 0x1 ;  /* 0x0000000115157836 */ /* 0x000fe20000000000 */
[----:B------:R-:W-:Y:S05]  /*2d50*/  YIELD ;  /* 0x0000000000007946 */ /* 0x000fea0003800000 */
[----:B--2---:R-:W-:Y:S01]  /*2d60*/  IMAD.SHL.U32 R5, R21, 0x8, RZ ;  /* 0x0000000815057824 */ /* 0x004fe200078e00ff */
[----:B------:R-:W-:Y:S01]  /*2d70*/  SHF.R.U32.HI R7, RZ, 0x1, R21 ;  /* 0x00000001ff077819 */ /* 0x000fe20000011615 */
[----:B------:R-:W-:Y:S01]  /*2d80*/  VIADD R22, R22, 0x1 ;  /* 0x0000000116167836 */ /* 0x000fe20000000000 */
[----:B------:R-:W-:Y:S02]  /*2d90*/  SHF.R.U32.HI R39, RZ, 0x4, R31 ;  /* 0x00000004ff277819 */ /* 0x000fe4000001161f */
[----:B------:R-:W-:-:S02]  /*2da0*/  LOP3.LUT R5, R5, 0x8, RZ, 0xc0, !PT ;  /* 0x0000000805057812 */ /* 0x000fc400078ec0ff */
[----:B------:R-:W-:Y:S01]  /*2db0*/  LOP3.LUT R7, R7, 0x1, RZ, 0xc0, !PT ;  /* 0x0000000107077812 */ /* 0x000fe200078ec0ff */
[----:B------:R-:W-:Y:S01]  /*2dc0*/  IMAD.HI.U32 R39, R39, 0xd79435f, RZ ;  /* 0x0d79435f27277827 */ /* 0x000fe200078e00ff */
[----:B------:R-:W-:Y:S02]  /*2dd0*/  ISETP.NE.AND P1, PT, R3, RZ, PT ;  /* 0x000000ff0300720c */ /* 0x000fe40003f25270 */
[----:B------:R-:W-:Y:S01]  /*2de0*/  SHF.L.U32 R7, R7, 0x1f, RZ ;  /* 0x0000001f07077819 */ /* 0x000fe200000006ff */
[----:B------:R-:W-:Y:S01]  /*2df0*/  IMAD.IADD R2, R0, 0x1, R5 ;  /* 0x0000000100027824 */ /* 0x000fe200078e0205 */
[C---:B------:R-:W-:Y:S01]  /*2e00*/  PRMT R4, R39.reuse, 0x9910, RZ ;  /* 0x0000991027047816 */ /* 0x040fe200000000ff */
[----:B------:R-:W-:Y:S01]  /*2e10*/  IMAD R35, R39, -0x10, R20 ;  /* 0xfffffff027237824 */ /* 0x000fe200078e0214 */
[----:B------:R-:W-:Y:S01]  /*2e20*/  ISETP.NE.AND P0, PT, R22, 0x1, PT ;  /* 0x000000011600780c */ /* 0x000fe20003f05270 */
[----:B------:R-:W1:Y:S02]  /*2e30*/  SYNCS.PHASECHK.TRANS64.TRYWAIT P2, [R2+URZ+0x33490], R7 ;  /* 0x03349007020075a7 */ /* 0x000e6400080411ff */
[----:B------:R-:W-:-:S05]  /*2e40*/  IMAD R4, R4, 0x130, RZ ;  /* 0x0000013004047824 */ /* 0x000fca00078e02ff */
[----:B------:R-:W-:-:S04]  /*2e50*/  IADD3 R5, PT, PT, RZ, -R4, RZ ;  /* 0x80000004ff057210 */ /* 0x000fc80007ffe0ff */
[----:B------:R-:W-:Y:S01]  /*2e60*/  PRMT R5, R5, 0x7710, RZ ;  /* 0x0000771005057816 */ /* 0x000fe200000000ff */
[----:B-1----:R-:W-:Y:S06]  /*2e70*/  @!P2 BRA `(.L_x_45) ;  /* 0x0000001c00c4a947 */ /* 0x002fec0003800000 */
.L_x_90:
[----:B------:R-:W-:Y:S01]  /*2e80*/  NOP ;  /* 0x0000000000007918 */ /* 0x000fe20000000000 */
[----:B------:R-:W-:Y:S01]  /*2e90*/  LOP3.LUT R6, R21, 0x1, RZ, 0xc0, !PT ;  /* 0x0000000115067812 */ /* 0x000fe200078ec0ff */
[----:B------:R-:W-:Y:S01]  /*2ea0*/  IMAD.IADD R38, R5, 0x1, R24 ;  /* 0x0000000105267824 */ /* 0x000fe200078e0218 */
[----:B------:R-:W-:Y:S01]  /*2eb0*/  VIMNMX.U32 R35, PT, PT, R35, 0x10, PT ;  /* 0x0000001023237848 */ /* 0x000fe20003fe0000 */
[----:B------:R-:W-:Y:S06]  /*2ec0*/  @P1 BRA `(.L_x_46) ;  /* 0x0000000000041947 */ /* 0x000fec0003800000 */
[----:B------:R-:W-:-:S04]  /*2ed0*/  DEPBAR.LE SB0, 0x1 ;  /* 0x000080400000791a */ /* 0x000fc80000000000 */
.L_x_46:
[----:B------:R-:W-:Y:S02]  /*2ee0*/  LOP3.LUT R12, R38, 0xffff, RZ, 0xc0, !PT ;  /* 0x0000ffff260c7812 */ /* 0x000fe400078ec0ff */
[----:B------:R-:W-:Y:S02]  /*2ef0*/  MOV R4, 0x2f10 ;  /* 0x00002f1000047802 */ /* 0x000fe40000000f00 */
[----:B-1----:R-:W-:Y:S05]  /*2f00*/  CALL.REL.NOINC `($__internal_3_$__cuda_sm20_div_u16) ;  /* 0x0000001c00dc7944 */ /* 0x002fea0003c00000 */
[----:B------:R-:W-:Y:S05]  /*2f10*/  WARPSYNC.ALL ;  /* 0x0000000000007948 */ /* 0x000fea0003800000 */
[----:B------:R-:W-:Y:S01]  /*2f20*/  NOP ;  /* 0x0000000000007918 */ /* 0x000fe20000000000 */
[----:B------:R-:W-:Y:S02]  /*2f30*/  ISETP.NE.AND P1, PT, R3, RZ, PT ;  /* 0x000000ff0300720c */ /* 0x000fe40003f25270 */
[----:B------:R-:W-:Y:S01]  /*2f40*/  R2UR UR7, R6 ;  /* 0x00000000060772ca */ /* 0x000fe200000e0000 */
[----:B------:R-:W-:Y:S01]  /*2f50*/  BAR.SYNC.DEFER_BLOCKING 0x8, 0x80 ;  /* 0x0202000000007b1d */ /* 0x000fe20000010000 */
[----:B------:R-:W-:Y:S01]  /*2f60*/  IMAD R32, R23, 0x2000, R30 ;  /* 0x0000200017207824 */ /* 0x000fe200078e021e */
[----:B------:R-:W-:-:S03]  /*2f70*/  PRMT R40, R36, 0x9910, RZ ;  /* 0x0000991024287816 */ /* 0x000fc600000000ff */
[----:B------:R-:W-:-:S04]  /*2f80*/  IMAD R37, R29, 0x80, R32 ;  /* 0x000000801d257824 */ /* 0x000fc800078e0220 */
[----:B------:R-:W-:-:S03]  /*2f90*/  IMAD R33, R28, 0x10, R37 ;  /* 0x000000101c217824 */ /* 0x000fc600078e0225 */
[----:B------:R-:W-:-:S09]  /*2fa0*/  UIMAD UR7, UR7, 0xe0, URZ ;  /* 0x000000e0070778a4 */ /* 0x000fd2000f8e02ff */
[----:B------:R-:W1:Y:S01]  /*2fb0*/  LDTM.x8 R12, tmem[UR7] ;  /* 0x00000007000c79ee */ /* 0x000e6200081c0000 */
[----:B------:R-:W-:Y:S01]  /*2fc0*/  NOP ;  /* 0x0000000000007918 */ /* 0x000fe20000000000 */
[----:B-1----:R-:W1:Y:S01]  /*2fd0*/  LDTM.x8 R4, tmem[UR7+0x8] ;  /* 0x00000807000479ee */ /* 0x002e6200081c0000 */
[----:B------:R-:W-:Y:S02]  /*2fe0*/  F2FP.BF16.F32.PACK_AB R12, R13, R12 ;  /* 0x0000000c0d0c723e */ /* 0x000fe400000010ff */
[----:B------:R-:W-:Y:S02]  /*2ff0*/  F2FP.BF16.F32.PACK_AB R13, R15, R14 ;  /* 0x0000000e0f0d723e */ /* 0x000fe400000010ff */
[----:B------:R-:W-:Y:S01]  /*3000*/  F2FP.BF16.F32.PACK_AB R14, R17, R16 ;  /* 0x00000010110e723e */ /* 0x000fe200000010ff */
[C---:B------:R-:W-:Y:S01]  /*3010*/  IMAD.IADD R16, R0.reuse, 0x1, R33 ;  /* 0x0000000100107824 */ /* 0x040fe200078e0221 */
[----:B------:R-:W-:Y:S02]  /*3020*/  F2FP.BF16.F32.PACK_AB R15, R19, R18 ;  /* 0x00000012130f723e */ /* 0x000fe400000010ff */
[----:B-1----:R-:W-:Y:S01]  /*3030*/  F2FP.BF16.F32.PACK_AB R33, R7, R6 ;  /* 0x000000060721723e */ /* 0x002fe200000010ff */
[----:B------:R-:W-:Y:S01]  /*3040*/  IMAD R7, R27, 0x10, R37 ;  /* 0x000000101b077824 */ /* 0x000fe200078e0225 */
[----:B------:R-:W-:Y:S01]  /*3050*/  F2FP.BF16.F32.PACK_AB R32, R5, R4 ;  /* 0x000000040520723e */ /* 0x000fe200000010ff */
[----:B------:R1:W-:Y:S01]  /*3060*/  STS.128 [R16], R12 ;  /* 0x0000000c10007388 */ /* 0x0003e20000000c00 */
[----:B------:R-:W-:Y:S01]  /*3070*/  PRMT R5, R35, 0x9910, RZ ;  /* 0x0000991023057816 */ /* 0x000fe200000000ff */
[----:B------:R-:W-:Y:S01]  /*3080*/  NOP ;  /* 0x0000000000007918 */ /* 0x000fe20000000000 */
[----:B------:R-:W-:Y:S01]  /*3090*/  F2FP.BF16.F32.PACK_AB R34, R9, R8 ;  /* 0x000000080922723e */ /* 0x000fe200000010ff */
[----:B------:R-:W-:Y:S01]  /*30a0*/  IMAD.IADD R42, R0, 0x1, R7 ;  /* 0x00000001002a7824 */ /* 0x000fe200078e0207 */
[----:B------:R-:W-:Y:S01]  /*30b0*/  F2FP.BF16.F32.PACK_AB R35, R11, R10 ;  /* 0x0000000a0b23723e */ /* 0x000fe200000010ff */
[----:B------:R-:W-:-:S04]  /*30c0*/  IMAD R40, R40, R5, RZ ;  /* 0x0000000528287224 */ /* 0x000fc800078e02ff */
[----:B------:R2:W-:Y:S01]  /*30d0*/  STS.128 [R42], R32 ;  /* 0x000000202a007388 */ /* 0x0005e20000000c00 */
[----:B------:R-:W-:-:S05]  /*30e0*/  IMAD.MOV R40, RZ, RZ, -R40 ;  /* 0x000000ffff287224 */ /* 0x000fca00078e0a28 */
[----:B------:R-:W-:-:S05]  /*30f0*/  PRMT R41, R40, 0x7710, RZ ;  /* 0x0000771028297816 */ /* 0x000fca00000000ff */
[----:B------:R-:W-:-:S05]  /*3100*/  IMAD.IADD R38, R38, 0x1, R41 ;  /* 0x0000000126267824 */ /* 0x000fca00078e0229 */
[----:B------:R-:W-:Y:S01]  /*3110*/  LOP3.LUT R38, R38, 0xffff, RZ, 0xc0, !PT ;  /* 0x0000ffff26267812 */ /* 0x000fe200078ec0ff */
[----:B-1----:R-:W1:Y:S01]  /*3120*/  LDTM.x8 R12, tmem[UR7+0x10] ;  /* 0x00001007000c79ee */ /* 0x002e6200081c0000 */
[----:B------:R-:W-:Y:S01]  /*3130*/  NOP ;  /* 0x0000000000007918 */ /* 0x000fe20000000000 */
[----:B-1----:R-:W1:Y:S02]  /*3140*/  LDTM.x8 R4, tmem[UR7+0x18] ;  /* 0x00001807000479ee */ /* 0x002e6400081c0000 */
[----:B------:R-:W-:Y:S01]  /*3150*/  IMAD R39, R39, 0x10, R38 ;  /* 0x0000001027277824 */ /* 0x000fe200078e0226 */
[----:B--2---:R-:W-:-:S03]  /*3160*/  LOP3.LUT R32, R36, 0xffff, RZ, 0xc0, !PT ;  /* 0x0000ffff24207812 */ /* 0x004fc600078ec0ff */
[----:B------:R-:W-:Y:S02]  /*3170*/  IMAD.SHL.U32 R33, R39, 0x80, RZ ;  /* 0x0000008027217824 */ /* 0x000fe400078e00ff */
[----:B------:R-:W-:Y:S01]  /*3180*/  IMAD R32, R32, 0xe0, RZ ;  /* 0x000000e020207824 */ /* 0x000fe200078e02ff */
[----:B------:R-:W-:Y:S02]  /*3190*/  F2FP.BF16.F32.PACK_AB R12, R13, R12 ;  /* 0x0000000c0d0c723e */ /* 0x000fe400000010ff */
[----:B------:R-:W-:Y:S02]  /*31a0*/  F2FP.BF16.F32.PACK_AB R13, R15, R14 ;  /* 0x0000000e0f0d723e */ /* 0x000fe400000010ff */
[----:B------:R-:W-:Y:S01]  /*31b0*/  F2FP.BF16.F32.PACK_AB R14, R17, R16 ;  /* 0x00000010110e723e */ /* 0x000fe200000010ff */
[--C-:B------:R-:W-:Y:S01]  /*31c0*/  IMAD R17, R26, 0x10, R37.reuse ;  /* 0x000000101a117824 */ /* 0x100fe200078e0225 */
[----:B------:R-:W-:Y:S01]  /*31d0*/  F2FP.BF16.F32.PACK_AB R15, R19, R18 ;  /* 0x00000012130f723e */ /* 0x000fe200000010ff */
[----:B------:R-:W-:Y:S01]  /*31e0*/  IMAD R37, R25, 0x10, R37 ;  /* 0x0000001019257824 */ /* 0x000fe200078e0225 */
[----:B-1----:R-:W-:Y:S01]  /*31f0*/  F2FP.BF16.F32.PACK_AB R4, R5, R4 ;  /* 0x000000040504723e */ /* 0x002fe200000010ff */
[C---:B------:R-:W-:Y:S01]  /*3200*/  IMAD.IADD R17, R0.reuse, 0x1, R17 ;  /* 0x0000000100117824 */ /* 0x040fe200078e0211 */
[----:B------:R-:W-:Y:S01]  /*3210*/  F2FP.BF16.F32.PACK_AB R5, R7, R6 ;  /* 0x000000060705723e */ /* 0x000fe200000010ff */
[----:B------:R-:W-:Y:S01]  /*3220*/  IMAD.IADD R37, R0, 0x1, R37 ;  /* 0x0000000100257824 */ /* 0x000fe200078e0225 */
[----:B------:R-:W-:-:S02]  /*3230*/  F2FP.BF16.F32.PACK_AB R6, R9, R8 ;  /* 0x000000080906723e */ /* 0x000fc400000010ff */
[----:B------:R-:W-:Y:S01]  /*3240*/  F2FP.BF16.F32.PACK_AB R7, R11, R10 ;  /* 0x0000000a0b07723e */ /* 0x000fe200000010ff */
[----:B------:R1:W-:Y:S01]  /*3250*/  STS.128 [R17], R12 ;  /* 0x0000000c11007388 */ /* 0x0003e20000000c00 */
[----:B------:R-:W-:-:S03]  /*3260*/  NOP ;  /* 0x0000000000007918 */ /* 0x000fc60000000000 */
[----:B------:R1:W-:Y:S01]  /*3270*/  STS.128 [R37], R4 ;  /* 0x0000000425007388 */ /* 0x0003e20000000c00 */
[----:B------:R2:W-:Y:S06]  /*3280*/  MEMBAR.ALL.CTA ;  /* 0x0000000000007992 */ /* 0x0005ec0000008000 */
[----:B--2---:R-:W2:Y:S02]  /*3290*/  FENCE.VIEW.ASYNC.S ;  /* 0x00000000000073c6 */ /* 0x004ea40000000000 */
[----:B--2---:R-:W-:Y:S06]  /*32a0*/  BAR.SYNC.DEFER_BLOCKING 0x8, 0x80 ;  /* 0x0202000000007b1d */ /* 0x004fec0000010000 */
[----:B------:R-:W-:Y:S05]  /*32b0*/  @P1 BRA `(.L_x_47) ;  /* 0x0000000000381947 */ /* 0x000fea0003800000 */
[----:B------:R-:W-:Y:S01]  /*32c0*/  ELECT P2, URZ, PT ;  /* 0x0000000000ff782f */ /* 0x000fe20003840000 */
[----:B------:R-:W-:-:S12]  /*32d0*/  BSSY.RECONVERGENT B0, `(.L_x_47) ;  /* 0x000000c000007945 */ /* 0x000fd80003800200 */
[----:B------:R-:W-:Y:S05]  /*32e0*/  @!P2 BRA `(.L_x_48) ;  /* 0x000000000028a947 */ /* 0x000fea0003800000 */
[----:B------:R-:W2:Y:S01]  /*32f0*/  LDCU.64 UR8, c[0x0][0x348] ;  /* 0x00006900ff0877ac */ /* 0x000ea20008000a00 */
[----:B------:R-:W-:Y:S02]  /*3300*/  R2UR UR10, R23 ;  /* 0x00000000170a72ca */ /* 0x000fe400000e0000 */
[----:B------:R-:W-:Y:S02]  /*3310*/  R2UR UR4, R0 ;  /* 0x00000000000472ca */ /* 0x000fe400000e0000 */
[----:B------:R-:W-:Y:S02]  /*3320*/  R2UR UR5, R32 ;  /* 0x00000000200572ca */ /* 0x000fe400000e0000 */
[----:B------:R-:W-:-:S09]  /*3330*/  R2UR UR6, R33 ;  /* 0x00000000210672ca */ /* 0x000fd200000e0000 */
[----:B------:R-:W-:Y:S02]  /*3340*/  ULEA UR4, UR10, UR4, 0xd ;  /* 0x000000040a047291 */ /* 0x000fe4000f8e68ff */
[----:B--2---:R-:W-:-:S04]  /*3350*/  UIADD3 UR8, UP0, UPT, UR8, 0x240, URZ ;  /* 0x0000024008087890 */ /* 0x004fc8000ff1e0ff */
[----:B------:R-:W-:-:S09]  /*3360*/  UIADD3.X UR9, UPT, UPT, URZ, UR9, URZ, UP0, !UPT ;  /* 0x00000009ff097290 */ /* 0x000fd200087fe4ff */
[----:B------:R2:W-:Y:S02]  /*3370*/  UTMASTG.2D [UR4], [UR8] ;  /* 0x00000004080073b5 */ /* 0x0005e40008008000 */
[----:B--2---:R0:W-:Y:S02]  /*3380*/  UTMACMDFLUSH ;  /* 0x00000000000079b7 */ /* 0x0041e40000000000 */
.L_x_48:
[----:B------:R-:W-:Y:S05]  /*3390*/  BSYNC.RECONVERGENT B0 ;  /* 0x0000000000007941 */ /* 0x000fea0003800200 */
.L_x_47:
[----:B------:R-:W-:Y:S05]  /*33a0*/  @P1 BRA `(.L_x_49) ;  /* 0x0000000000041947 */ /* 0x000fea0003800000 */
[----:B------:R-:W-:-:S04]  /*33b0*/  DEPBAR.LE SB0, 0x1 ;  /* 0x000080400000791a */ /* 0x000fc80000000000 */
.L_x_49:
[----:B------:R-:W-:Y:S01]  /*33c0*/  BAR.SYNC.DEFER_BLOCKING 0x8, 0x80 ;  /* 0x0202000000007b1d */ /* 0x000fe20000010000 */
[----:B------:R-:W-:-:S04]  /*33d0*/  LOP3.LUT R53, R23, 0x1, RZ, 0xc0, !PT ;  /* 0x0000000117357812 */ /* 0x000fc800078ec0ff */
[----:B------:R-:W-:Y:S01]  /*33e0*/  LOP3.LUT R23, R53, 0x1, RZ, 0x3c, !PT ;  /* 0x0000000135177812 */ /* 0x000fe200078e3cff */
[----:B-1----:R-:W1:Y:S04]  /*33f0*/  LDTM.x8 R12, tmem[UR7+0x20] ;  /* 0x00002007000c79ee */ /* 0x002e6800081c0000 */
[C---:B------:R-:W-:Y:S02]  /*3400*/  IMAD R34, R23.reuse, 0x2000, R30 ;  /* 0x0000200017227824 */ /* 0x040fe400078e021e */
[----:B------:R-:W-:Y:S02]  /*3410*/  IMAD R50, R23, 0x2000, R0 ;  /* 0x0000200017327824 */ /* 0x000fe400078e0200 */
[----:B------:R-:W-:-:S04]  /*3420*/  IMAD R34, R29, 0x80, R34 ;  /* 0x000000801d227824 */ /* 0x000fc800078e0222 */
[--C-:B------:R-:W-:Y:S02]  /*3430*/  IMAD R37, R28, 0x10, R34.reuse ;  /* 0x000000101c257824 */ /* 0x100fe400078e0222 */
[--C-:B------:R-:W-:Y:S02]  /*3440*/  IMAD R35, R27, 0x10, R34.reuse ;  /* 0x000000101b237824 */ /* 0x100fe400078e0222 */
[C---:B------:R-:W-:Y:S01]  /*3450*/  IMAD.IADD R37, R0.reuse, 0x1, R37 ;  /* 0x0000000100257824 */ /* 0x040fe200078e0225 */
[----:B------:R-:W-:Y:S01]  /*3460*/  NOP ;  /* 0x0000000000007918 */ /* 0x000fe20000000000 */
[----:B-1----:R-:W1:Y:S01]  /*3470*/  LDTM.x8 R4, tmem[UR7+0x28] ;  /* 0x00002807000479ee */ /* 0x002e6200081c0000 */
[----:B------:R-:W-:Y:S02]  /*3480*/  IMAD.IADD R35, R0, 0x1, R35 ;  /* 0x0000000100237824 */ /* 0x000fe400078e0223 */
[--C-:B------:R-:W-:Y:S02]  /*3490*/  IMAD R39, R26, 0x10, R34.reuse ;  /* 0x000000101a277824 */ /* 0x100fe400078e0222 */
[----:B------:R-:W-:Y:S01]  /*34a0*/  IMAD R51, R25, 0x10, R34 ;  /* 0x0000001019337824 */ /* 0x000fe200078e0222 */
[----:B------:R-:W-:Y:S01]  /*34b0*/  F2FP.BF16.F32.PACK_AB R44, R13, R12 ;  /* 0x0000000c0d2c723e */ /* 0x000fe200000010ff */
[C---:B------:R-:W-:Y:S01]  /*34c0*/  IMAD.IADD R39, R0.reuse, 0x1, R39 ;  /* 0x0000000100277824 */ /* 0x040fe200078e0227 */
[----:B------:R-:W-:Y:S01]  /*34d0*/  F2FP.BF16.F32.PACK_AB R45, R15, R14 ;  /* 0x0000000e0f2d723e */ /* 0x000fe200000010ff */
[----:B------:R-:W-:Y:S01]  /*34e0*/  IMAD.IADD R51, R0, 0x1, R51 ;  /* 0x0000000100337824 */ /* 0x000fe200078e0233 */
[----:B------:R-:W-:-:S02]  /*34f0*/  F2FP.BF16.F32.PACK_AB R46, R17, R16 ;  /* 0x00000010112e723e */ /* 0x000fc400000010ff */
[----:B------:R-:W-:-:S05]  /*3500*/  F2FP.BF16.F32.PACK_AB R47, R19, R18 ;  /* 0x00000012132f723e */ /* 0x000fca00000010ff */
[----:B------:R2:W-:Y:S01]  /*3510*/  STS.128 [R37], R44 ;  /* 0x0000002c25007388 */ /* 0x0005e20000000c00 */
[----:B------:R-:W-:Y:S01]  /*3520*/  NOP ;  /* 0x0000000000007918 */ /* 0x000fe20000000000 */
[----:B-1----:R-:W1:Y:S01]  /*3530*/  LDTM.x8 R12, tmem[UR7+0x30] ;  /* 0x00003007000c79ee */ /* 0x002e6200081c0000 */
[----:B------:R-:W-:Y:S02]  /*3540*/  F2FP.BF16.F32.PACK_AB R40, R5, R4 ;  /* 0x000000040528723e */ /* 0x000fe400000010ff */
[----:B------:R-:W-:Y:S02]  /*3550*/  F2FP.BF16.F32.PACK_AB R41, R7, R6 ;  /* 0x000000060729723e */ /* 0x000fe400000010ff */
[----:B------:R-:W-:Y:S02]  /*3560*/  F2FP.BF16.F32.PACK_AB R42, R9, R8 ;  /* 0x00000008092a723e */ /* 0x000fe400000010ff */
        /* <DEDUP_REMOVED lines=10> */
[----:B-1----:R-:W-:Y:S02]  /*3610*/  F2FP.BF16.F32.PACK_AB R4, R5, R4 ;  /* 0x000000040504723e */ /* 0x002fe400000010ff */
[----:B------:R-:W-:Y:S02]  /*3620*/  F2FP.BF16.F32.PACK_AB R5, R7, R6 ;  /* 0x000000060705723e */ /* 0x000fe400000010ff */
[----:B------:R-:W-:Y:S02]  /*3630*/  F2FP.BF16.F32.PACK_AB R6, R9, R8 ;  /* 0x000000080906723e */ /* 0x000fe400000010ff */
[----:B------:R-:W-:-:S05]  /*3640*/  F2FP.BF16.F32.PACK_AB R7, R11, R10 ;  /* 0x0000000a0b07723e */ /* 0x000fca00000010ff */
[----:B------:R2:W-:Y:S01]  /*3650*/  STS.128 [R51], R4 ;  /* 0x0000000433007388 */ /* 0x0005e20000000c00 */
[----:B------:R1:W-:Y:S06]  /*3660*/  MEMBAR.ALL.CTA ;  /* 0x0000000000007992 */ /* 0x0003ec0000008000 */
[----:B-1----:R-:W1:Y:S02]  /*3670*/  FENCE.VIEW.ASYNC.S ;  /* 0x00000000000073c6 */ /* 0x002e640000000000 */
[----:B-1----:R-:W-:Y:S06]  /*3680*/  BAR.SYNC.DEFER_BLOCKING 0x8, 0x80 ;  /* 0x0202000000007b1d */ /* 0x002fec0000010000 */
[----:B------:R-:W-:Y:S05]  /*3690*/  @P1 BRA `(.L_x_50) ;  /* 0x0000000000381947 */ /* 0x000fea0003800000 */
[----:B------:R-:W-:Y:S01]  /*36a0*/  ELECT P2, URZ, PT ;  /* 0x0000000000ff782f */ /* 0x000fe20003840000 */
[----:B------:R-:W-:-:S12]  /*36b0*/  BSSY.RECONVERGENT B0, `(.L_x_51) ;  /* 0x000000b000007945 */ /* 0x000fd80003800200 */
[----:B------:R-:W-:Y:S05]  /*36c0*/  @!P2 BRA `(.L_x_52) ;  /* 0x000000000024a947 */ /* 0x000fea0003800000 */
[----:B------:R-:W1:Y:S01]  /*36d0*/  LDCU.64 UR8, c[0x0][0x348] ;  /* 0x00006900ff0877ac */ /* 0x000e620008000a00 */
[----:B------:R-:W-:Y:S02]  /*36e0*/  R2UR UR5, R32 ;  /* 0x00000000200572ca */ /* 0x000fe400000e0000 */
[----:B------:R-:W-:Y:S02]  /*36f0*/  R2UR UR4, R50 ;  /* 0x00000000320472ca */ /* 0x000fe400000e0000 */
[----:B------:R-:W-:-:S09]  /*3700*/  R2UR UR6, R33 ;  /* 0x00000000210672ca */ /* 0x000fd200000e0000 */
[----:B------:R-:W-:Y:S02]  /*3710*/  UIADD3 UR5, UPT, UPT, UR5, 0x20, URZ ;  /* 0x0000002005057890 */ /* 0x000fe4000fffe0ff */
[----:B-1----:R-:W-:-:S04]  /*3720*/  UIADD3 UR8, UP0, UPT, UR8, 0x240, URZ ;  /* 0x0000024008087890 */ /* 0x002fc8000ff1e0ff */
[----:B------:R-:W-:-:S09]  /*3730*/  UIADD3.X UR9, UPT, UPT, URZ, UR9, URZ, UP0, !UPT ;  /* 0x00000009ff097290 */ /* 0x000fd200087fe4ff */
[----:B------:R1:W-:Y:S02]  /*3740*/  UTMASTG.2D [UR4], [UR8] ;  /* 0x00000004080073b5 */ /* 0x0003e40008008000 */
[----:B-1----:R0:W-:Y:S02]  /*3750*/  UTMACMDFLUSH ;  /* 0x00000000000079b7 */ /* 0x0021e40000000000 */
.L_x_52:
[----:B------:R-:W-:Y:S05]  /*3760*/  BSYNC.RECONVERGENT B0 ;  /* 0x0000000000007941 */ /* 0x000fea0003800200 */
.L_x_51:
[----:B------:R-:W-:-:S04]  /*3770*/  DEPBAR.LE SB0, 0x1 ;  /* 0x000080400000791a */ /* 0x000fc80000000000 */
.L_x_50:
[----:B------:R-:W-:Y:S01]  /*3780*/  BAR.SYNC.DEFER_BLOCKING 0x8, 0x80 ;  /* 0x0202000000007b1d */ /* 0x000fe20000010000 */
[C---:B------:R-:W-:Y:S02]  /*3790*/  IMAD R38, R53.reuse, 0x2000, R30 ;  /* 0x0000200035267824 */ /* 0x040fe400078e021e */
[----:B------:R-:W-:Y:S02]  /*37a0*/  IMAD R48, R53, 0x2000, R0 ;  /* 0x0000200035307824 */ /* 0x000fe400078e0200 */
[----:B------:R-:W-:Y:S01]  /*37b0*/  IMAD R38, R29, 0x80, R38 ;  /* 0x000000801d267824 */ /* 0x000fe200078e0226 */
[----:B--2---:R-:W1:Y:S03]  /*37c0*/  LDTM.x8 R12, tmem[UR7+0x40] ;  /* 0x00004007000c79ee */ /* 0x004e6600081c0000 */
[----:B------:R-:W-:-:S04]  /*37d0*/  IMAD R49, R25, 0x10, R38 ;  /* 0x0000001019317824 */ /* 0x000fc800078e0226 */
[----:B------:R-:W-:Y:S01]  /*37e0*/  IMAD.IADD R49, R0, 0x1, R49 ;  /* 0x0000000100317824 */ /* 0x000fe200078e0231 */
[----:B------:R-:W-:Y:S01]  /*37f0*/  NOP ;  /* 0x0000000000007918 */ /* 0x000fe20000000000 */
[----:B-1----:R-:W1:Y:S01]  /*3800*/  LDTM.x8 R4, tmem[UR7+0x48] ;  /* 0x00004807000479ee */ /* 0x002e6200081c0000 */
[----:B------:R-:W-:Y:S01]  /*3810*/  F2FP.BF16.F32.PACK_AB R44, R13, R12 ;  /* 0x0000000c0d2c723e */ /* 0x000fe200000010ff */
[----:B------:R-:W-:Y:S01]  /*3820*/  IMAD R13, R28, 0x10, R38 ;  /* 0x000000101c0d7824 */ /* 0x000fe200078e0226 */
[----:B------:R-:W-:Y:S02]  /*3830*/  F2FP.BF16.F32.PACK_AB R45, R15, R14 ;  /* 0x0000000e0f2d723e */ /* 0x000fe400000010ff */
[----:B------:R-:W-:Y:S01]  /*3840*/  F2FP.BF16.F32.PACK_AB R46, R17, R16 ;  /* 0x00000010112e723e */ /* 0x000fe200000010ff */
[----:B------:R-:W-:Y:S01]  /*3850*/  IMAD.IADD R36, R0, 0x1, R13 ;  /* 0x0000000100247824 */ /* 0x000fe200078e020d */
[----:B------:R-:W-:-:S05]  /*3860*/  F2FP.BF16.F32.PACK_AB R47, R19, R18 ;  /* 0x00000012132f723e */ /* 0x000fca00000010ff */
[----:B------:R2:W-:Y:S01]  /*3870*/  STS.128 [R36], R44 ;  /* 0x0000002c24007388 */ /* 0x0005e20000000c00 */
        /* <DEDUP_REMOVED lines=11> */
[----:B------:R-:W-:Y:S02]  /*3930*/  F2FP.BF16.F32.PACK_AB R12, R13, R12 ;  /* 0x0000000c0d0c723e */ /* 0x000fe400000010ff */
[----:B------:R-:W-:Y:S02]  /*3940*/  F2FP.BF16.F32.PACK_AB R13, R15, R14 ;  /* 0x0000000e0f0d723e */ /* 0x000fe400000010ff */
[----:B------:R-:W-:Y:S01]  /*3950*/  F2FP.BF16.F32.PACK_AB R14, R17, R16 ;  /* 0x00000010110e723e */ /* 0x000fe200000010ff */
[----:B------:R-:W-:Y:S01]  /*3960*/  IMAD R17, R26, 0x10, R38 ;  /* 0x000000101a117824 */ /* 0x000fe200078e0226 */
[----:B------:R-:W-:-:S03]  /*3970*/  F2FP.BF16.F32.PACK_AB R15, R19, R18 ;  /* 0x00000012130f723e */ /* 0x000fc600000010ff */
[----:B------:R-:W-:-:S05]  /*3980*/  IMAD.IADD R38, R0, 0x1, R17 ;  /* 0x0000000100267824 */ /* 0x000fca00078e0211 */
        /* <DEDUP_REMOVED lines=23> */
.L_x_55:
[----:B------:R-:W-:Y:S05]  /*3b00*/  BSYNC.RECONVERGENT B0 ;  /* 0x0000000000007941 */ /* 0x000fea0003800200 */
.L_x_54:
[----:B------:R-:W-:-:S04]  /*3b10*/  DEPBAR.LE SB0, 0x1 ;  /* 0x000080400000791a */ /* 0x000fc80000000000 */
.L_x_53:
[----:B------:R-:W-:Y:S06]  /*3b20*/  BAR.SYNC.DEFER_BLOCKING 0x8, 0x80 ;  /* 0x0202000000007b1d */ /* 0x000fec0000010000 */
[----:B--2---:R-:W1:Y:S01]  /*3b30*/  LDTM.x8 R12, tmem[UR7+0x60] ;  /* 0x00006007000c79ee */ /* 0x004e6200081c0000 */
[----:B------:R-:W-:Y:S01]  /*3b40*/  NOP ;  /* 0x0000000000007918 */ /* 0x000fe20000000000 */
[----:B-1----:R-:W1:Y:S01]  /*3b50*/  LDTM.x8 R4, tmem[UR7+0x68] ;  /* 0x00006807000479ee */ /* 0x002e6200081c0000 */
[----:B------:R-:W-:Y:S02]  /*3b60*/  F2FP.BF16.F32.PACK_AB R44, R13, R12 ;  /* 0x0000000c0d2c723e */ /* 0x000fe400000010ff */
[----:B------:R-:W-:-:S02]  /*3b70*/  F2FP.BF16.F32.PACK_AB R45, R15, R14 ;  /* 0x0000000e0f2d723e */ /* 0x000fc400000010ff */
        /* <DEDUP_REMOVED lines=39> */
.L_x_58:
[----:B------:R-:W-:Y:S05]  /*3df0*/  BSYNC.RECONVERGENT B0 ;  /* 0x0000000000007941 */ /* 0x000fea0003800200 */
.L_x_57:
[----:B------:R-:W-:-:S04]  /*3e00*/  DEPBAR.LE SB0, 0x1 ;  /* 0x000080400000791a */ /* 0x000fc80000000000 */
.L_x_56:
        /* <DEDUP_REMOVED lines=45> */
.L_x_61:
[----:B------:R-:W-:Y:S05]  /*40e0*/  BSYNC.RECONVERGENT B0 ;  /* 0x0000000000007941 */ /* 0x000fea0003800200 */
.L_x_60:
[----:B------:R-:W-:-:S04]  /*40f0*/  DEPBAR.LE SB0, 0x1 ;  /* 0x000080400000791a */ /* 0x000fc80000000000 */
.L_x_59:
        /* <DEDUP_REMOVED lines=45> */
.L_x_64:
[----:B------:R-:W-:Y:S05]  /*43d0*/  BSYNC.RECONVERGENT B0 ;  /* 0x0000000000007941 */ /* 0x000fea0003800200 */
.L_x_63:
[----:B------:R-:W-:-:S04]  /*43e0*/  DEPBAR.LE SB0, 0x1 ;  /* 0x000080400000791a */ /* 0x000fc80000000000 */
.L_x_62:
[----:B------:R-:W-:Y:S01]  /*43f0*/  BAR.SYNC.DEFER_BLOCKING 0x8, 0x80 ;  /* 0x0202000000007b1d */ /* 0x000fe20000010000 */
[----:B------:R-:W-:-:S05]  /*4400*/  VIADD R2, R2, 0x334a0 ;  /* 0x000334a002027836 */ /* 0x000fca0000000000 */
[----:B------:R-:W-:Y:S01]  /*4410*/  PRMT R2, RZ, 0x654, R2 ;  /* 0x00000654ff027816 */ /* 0x000fe20000000002 */
[----:B--2---:R-:W1:Y:S01]  /*4420*/  LDTM.x8 R12, tmem[UR7+0xc0] ;  /* 0x0000c007000c79ee */ /* 0x004e6200081c0000 */
        /* <DEDUP_REMOVED lines=27> */
[----:B------:R-:W-:Y:S01]  /*45e0*/  NOP ;  /* 0x0000000000007918 */ /* 0x000fe20000000000 */
[----:B------:R2:W-:Y:S01]  /*45f0*/  SYNCS.ARRIVE.TRANS64.RED.A1T0 RZ, [R2+URZ], RZ ;  /* 0x000000ff02ff79a7 */ /* 0x0005e200081004ff */
        /* <DEDUP_REMOVED lines=16> */
.L_x_66:
[----:B------:R-:W-:Y:S05]  /*4700*/  BSYNC.RECONVERGENT B0 ;  /* 0x0000000000007941 */ /* 0x000fea0003800200 */
.L_x_65:
[----:B------:R-:W-:Y:S02]  /*4710*/  IADD3 R24, PT, PT, R24, 0x96, RZ ;  /* 0x0000009618187810 */ /* 0x000fe40007ffe0ff */
[----:B------:R-:W-:Y:S01]  /*4720*/  IADD3 R31, PT, PT, R31, 0x96, RZ ;  /* 0x000000961f1f7810 */ /* 0x000fe20007ffe0ff */
[----:B------:R-:W-:Y:S06]  /*4730*/  @P0 BRA `(.L_x_67) ;  /* 0xffffffe400800947 */ /* 0x000fec000383ffff */
.L_x_44:
[----:B------:R-:W-:-:S13]  /*4740*/  ISETP.NE.AND P0, PT, R3, 0x3, PT ;  /* 0x000000030300780c */ /* 0x000fda0003f05270 */
[----:B------:R-:W-:Y:S05]  /*4750*/  @P0 EXIT ;  /* 0x000000000000094d */ /* 0x000fea0003800000 */
[----:B------:R-:W-:Y:S05]  /*4760*/  WARPSYNC.ALL ;  /* 0x0000000000007948 */ /* 0x000fea0003800000 */
[----:B------:R-:W-:Y:S01]  /*4770*/  NOP ;  /* 0x0000000000007918 */ /* 0x000fe20000000000 */
[----:B------:R-:W1:Y:S01]  /*4780*/  S2UR UR5, SR_CgaCtaId ;  /* 0x00000000000579c3 */ /* 0x000e620000008800 */
[----:B------:R-:W-:Y:S02]  /*4790*/  UMOV UR4, 0x50 ;  /* 0x0000005000047882 */ /* 0x000fe40000000000 */
[----:B-1----:R-:W-:-:S09]  /*47a0*/  ULEA UR5, UR5, UR4, 0x18 ;  /* 0x0000000405057291 */ /* 0x002fd2000f8ec0ff */
[----:B--2---:R-:W1:Y:S02]  /*47b0*/  LDS R2, [UR5] ;  /* 0x00000005ff027984 */ /* 0x004e640008000800 */
[----:B-1----:R-:W-:-:S04]  /*47c0*/  LOP3.LUT R0, R2, 0xffff, RZ, 0xc0, !PT ;  /* 0x0000ffff02007812 */ /* 0x002fc800078ec0ff */
[----:B------:R-:W-:-:S13]  /*47d0*/  ISETP.NE.AND P0, PT, R0, 0xffff, PT ;  /* 0x0000ffff0000780c */ /* 0x000fda0003f05270 */
[----:B------:R-:W-:Y:S05]  /*47e0*/  @P0 BRA `(.L_x_68) ;  /* 0x0000000000480947 */ /* 0x000fea0003800000 */
[----:B------:R-:W-:-:S04]  /*47f0*/  SHF.R.U32.HI R0, RZ, 0x10, R2 ;  /* 0x00000010ff007819 */ /* 0x000fc80000011602 */
[----:B------:R-:W-:-:S04]  /*4800*/  LOP3.LUT R0, R0, 0x1, RZ, 0xc0, !PT ;  /* 0x0000000100007812 */ /* 0x000fc800078ec0ff */
[----:B------:R-:W-:-:S13]  /*4810*/  ISETP.NE.AND P0, PT, R0, 0x1, PT ;  /* 0x000000010000780c */ /* 0x000fda0003f05270 */
[----:B------:R-:W-:Y:S05]  /*4820*/  @P0 BRA `(.L_x_69) ;  /* 0x00000000002c0947 */ /* 0x000fea0003800000 */
[----:B------:R-:W1:Y:S01]  /*4830*/  S2R R0, SR_LANEID ;  /* 0x0000000000007919 */ /* 0x000e620000000000 */
[----:B------:R-:W-:Y:S01]  /*4840*/  IMAD.MOV.U32 R2, RZ, RZ, -0x20000 ;  /* 0xfffe0000ff027424 */ /* 0x000fe200078e00ff */
[----:B------:R-:W-:Y:S02]  /*4850*/  VOTEU.ANY UR6, UPT, PT ;  /* 0x0000000000067886 */ /* 0x000fe400038e0100 */
[----:B------:R-:W-:Y:S01]  /*4860*/  UFLO.U32 UR6, UR6 ;  /* 0x00000006000672bd */ /* 0x000fe200080e0000 */
[----:B------:R-:W2:Y:S05]  /*4870*/  REDUX UR4, R2 ;  /* 0x00000000020473c4 */ /* 0x000eaa0000000000 */
[----:B-1----:R-:W-:-:S02]  /*4880*/  ISETP.EQ.U32.AND P0, PT, R0, UR6, PT ;  /* 0x0000000600007c0c */ /* 0x002fc4000bf02070 */
[----:B--2---:R-:W-:Y:S01]  /*4890*/  MOV R0, UR4 ;  /* 0x0000000400007c02 */ /* 0x004fe20008000f00 */
[----:B------:R-:W-:-:S05]  /*48a0*/  UMOV UR4, 0xfffe0000 ;  /* 0xfffe000000047882 */ /* 0x000fca0000000000 */
[----:B------:R1:W-:Y:S05]  /*48b0*/  UTCATOMSWS.AND URZ, UR4 ;  /* 0x0000000400ff79e3 */ /* 0x0003ea0008000000 */
[----:B------:R1:W-:Y:S01]  /*48c0*/  @P0 ATOMS.AND RZ, [UR5], R0 ;  /* 0x00000000ffff098c */ /* 0x0003e2000a800005 */
[----:B------:R-:W-:Y:S05]  /*48d0*/  BRA `(.L_x_70) ;  /* 0x0000000000147947 */ /* 0x000fea0003800000 */
.L_x_69:
[----:B------:R-:W-:Y:S02]  /*48e0*/  MOV R2, 0x4900 ;  /* 0x0000490000027802 */ /* 0x000fe40000000f00 */
[----:B------:R-:W-:Y:S05]  /*48f0*/  CALL.REL.NOINC `($__internal_0_$__cuda_sm10x_tcgen05_guardrail_trap_col_being_dealloced_not_returned_by_alloc) ;  /* 0x00000004003c7944 */ /* 0x000fea0003c00000 */
[----:B------:R-:W-:Y:S05]  /*4900*/  BRA `(.L_x_70) ;  /* 0x0000000000087947 */ /* 0x000fea0003800000 */
.L_x_68:
[----:B------:R-:W-:Y:S02]  /*4910*/  MOV R2, 0x4930 ;  /* 0x0000493000027802 */ /* 0x000fe40000000f00 */
[----:B------:R-:W-:Y:S05]  /*4920*/  CALL.REL.NOINC `($__internal_2_$__cuda_sm10x_tcgen05_guardrail_trap_unallocated_columns_being_dealloced) ;  /* 0x0000000400487944 */ /* 0x000fea0003c00000 */
.L_x_70:
[----:B------:R-:W-:Y:S01]  /*4930*/  NOP ;  /* 0x0000000000007918 */ /* 0x000fe20000000000 */
[----:B-1----:R-:W-:Y:S05]  /*4940*/  EXIT ;  /* 0x000000000000794d */ /* 0x002fea0003800000 */
.L_x_13:
[----:B------:R-:W-:-:S07]  /*4950*/  MOV R7, R6 ;  /* 0x0000000600077202 */ /* 0x000fce0000000f00 */
.L_x_71:
[----:B-1----:R1:W2:Y:S02]  /*4960*/  SYNCS.PHASECHK.TRANS64.TRYWAIT P0, [R3+URZ], R7 ;  /* 0x00000007030075a7 */ /* 0x0022a400080011ff */
[----:B--2---:R-:W-:Y:S05]  /*4970*/  @!P0 NANOSLEEP.SYNCS 0x989680 ;  /* 0x009896800000895d */ /* 0x004fea0003900000 */
[----:B------:R-:W2:Y:S02]  /*4980*/  @!P0 SYNCS.PHASECHK.TRANS64 P0, [R3+URZ], R7 ;  /* 0x00000007030085a7 */ /* 0x000ea400080010ff */
[----:B--2---:R-:W-:Y:S05]  /*4990*/  @!P0 BRA `(.L_x_71) ;  /* 0xfffffffc00f08947 */ /* 0x004fea000383ffff */
[----:B------:R-:W-:Y:S05]  /*49a0*/  BRA `(.L_x_12) ;  /* 0xffffffbc00787947 */ /* 0x000fea000383ffff */
.L_x_16:
[----:B------:R-:W-:-:S07]  /*49b0*/  MOV R3, R2 ;  /* 0x0000000200037202 */ /* 0x000fce0000000f00 */
.L_x_72:
[----:B-1----:R1:W2:Y:S02]  /*49c0*/  SYNCS.PHASECHK.TRANS64.TRYWAIT P0, [R7+URZ], R3 ;  /* 0x00000003070075a7 */ /* 0x0022a400080011ff */
[----:B--2---:R-:W-:Y:S05]  /*49d0*/  @!P0 NANOSLEEP.SYNCS 0x989680 ;  /* 0x009896800000895d */ /* 0x004fea0003900000 */
[----:B------:R-:W2:Y:S02]  /*49e0*/  @!P0 SYNCS.PHASECHK.TRANS64 P0, [R7+URZ], R3 ;  /* 0x00000003070085a7 */ /* 0x000ea400080010ff */
[----:B--2---:R-:W-:Y:S05]  /*49f0*/  @!P0 BRA `(.L_x_72) ;  /* 0xfffffffc00f08947 */ /* 0x004fea000383ffff */
[----:B------:R-:W-:Y:S05]  /*4a00*/  BRA `(.L_x_15) ;  /* 0xffffffbc00e07947 */ /* 0x000fea000383ffff */
.L_x_24:
[----:B------:R-:W-:-:S07]  /*4a10*/  MOV R4, R5 ;  /* 0x0000000500047202 */ /* 0x000fce0000000f00 */
.L_x_73:
[----:B-1----:R1:W2:Y:S02]  /*4a20*/  SYNCS.PHASECHK.TRANS64.TRYWAIT P0, [R2+URZ+0x33400], R5 ;  /* 0x03340005020075a7 */ /* 0x0022a400080011ff */
[----:B--2---:R-:W-:Y:S05]  /*4a30*/  @!P0 NANOSLEEP.SYNCS 0x989680 ;  /* 0x009896800000895d */ /* 0x004fea0003900000 */
[----:B------:R-:W2:Y:S02]  /*4a40*/  @!P0 SYNCS.PHASECHK.TRANS64 P0, [R2+URZ+0x33400], R5 ;  /* 0x03340005020085a7 */ /* 0x000ea400080010ff */
[----:B--2---:R-:W-:Y:S05]  /*4a50*/  @!P0 BRA `(.L_x_73) ;  /* 0xfffffffc00f08947 */ /* 0x004fea000383ffff */
[----:B------:R-:W-:Y:S05]  /*4a60*/  BRA `(.L_x_74) ;  /* 0xffffffc400187947 */ /* 0x000fea000383ffff */
.L_x_29:
[----:B------:R-:W-:Y:S02]  /*4a70*/  MOV R8, UR10 ;  /* 0x0000000a00087c02 */ /* 0x000fe40008000f00 */
[----:B------:R-:W-:Y:S02]  /*4a80*/  MOV R9, UR10 ;  /* 0x0000000a00097c02 */ /* 0x000fe40008000f00 */
[----:B------:R-:W-:-:S07]  /*4a90*/  MOV R4, UR8 ;  /* 0x0000000800047c02 */ /* 0x000fce0008000f00 */
.L_x_75:
[----:B-1----:R1:W2:Y:S02]  /*4aa0*/  SYNCS.PHASECHK.TRANS64.TRYWAIT P1, [R4+URZ+0x334a0], R9 ;  /* 0x0334a009040075a7 */ /* 0x0022a400080211ff */
[----:B--2---:R-:W-:Y:S05]  /*4ab0*/  @!P1 NANOSLEEP.SYNCS 0x989680 ;  /* 0x009896800000995d */ /* 0x004fea0003900000 */
[----:B------:R-:W2:Y:S02]  /*4ac0*/  @!P1 SYNCS.PHASECHK.TRANS64 P1, [R4+URZ+0x334a0], R9 ;  /* 0x0334a009040095a7 */ /* 0x000ea400080210ff */
[----:B--2---:R-:W-:Y:S05]  /*4ad0*/  @!P1 BRA `(.L_x_75) ;  /* 0xfffffffc00f09947 */ /* 0x004fea000383ffff */
[----:B------:R-:W-:Y:S05]  /*4ae0*/  BRA `(.L_x_76) ;  /* 0xffffffc800b47947 */ /* 0x000fea000383ffff */
.L_x_30:
[----:B------:R-:W-:Y:S02]  /*4af0*/  MOV R5, UR11 ;  /* 0x0000000b00057c02 */ /* 0x000fe40008000f00 */
[----:B------:R-:W-:Y:S07]  /*4b00*/  MOV R8, R9 ;  /* 0x0000000900087202 */ /* 0x000fee0000000f00 */
.L_x_77:
[----:B-1----:R1:W2:Y:S02]  /*4b10*/  SYNCS.PHASECHK.TRANS64.TRYWAIT P1, [R5+URZ+0x33460], R9 ;  /* 0x03346009050075a7 */ /* 0x0022a400080211ff */
[----:B--2---:R-:W-:Y:S05]  /*4b20*/  @!P1 NANOSLEEP.SYNCS 0x989680 ;  /* 0x009896800000995d */ /* 0x004fea0003900000 */
[----:B------:R-:W2:Y:S02]  /*4b30*/  @!P1 SYNCS.PHASECHK.TRANS64 P1, [R5+URZ+0x33460], R9 ;  /* 0x03346009050095a7 */ /* 0x000ea400080210ff */
[----:B--2---:R-:W-:Y:S05]  /*4b40*/  @!P1 BRA `(.L_x_77) ;  /* 0xfffffffc00f09947 */ /* 0x004fea000383ffff */
[----:B------:R-:W-:Y:S05]  /*4b50*/  BRA `(.L_x_78) ;  /* 0xffffffc800b87947 */ /* 0x000fea000383ffff */
.L_x_32:
[----:B------:R-:W-:Y:S02]  /*4b60*/  MOV R5, UR14 ;  /* 0x0000000e00057c02 */ /* 0x000fe40008000f00 */
[----:B------:R-:W-:Y:S07]  /*4b70*/  MOV R8, R9 ;  /* 0x0000000900087202 */ /* 0x000fee0000000f00 */
.L_x_79:
[----:B-1----:R1:W2:Y:S02]  /*4b80*/  SYNCS.PHASECHK.TRANS64.TRYWAIT P1, [R5+URZ+0x33460], R9 ;  /* 0x03346009050075a7 */ /* 0x0022a400080211ff */
[----:B--2---:R-:W-:Y:S05]  /*4b90*/  @!P1 NANOSLEEP.SYNCS 0x989680 ;  /* 0x009896800000995d */ /* 0x004fea0003900000 */
[----:B------:R-:W2:Y:S02]  /*4ba0*/  @!P1 SYNCS.PHASECHK.TRANS64 P1, [R5+URZ+0x33460], R9 ;  /* 0x03346009050095a7 */ /* 0x000ea400080210ff */
[----:B--2---:R-:W-:Y:S05]  /*4bb0*/  @!P1 BRA `(.L_x_79) ;  /* 0xfffffffc00f09947 */ /* 0x004fea000383ffff */
[----:B------:R-:W-:Y:S05]  /*4bc0*/  BRA `(.L_x_80) ;  /* 0xffffffcc00947947 */ /* 0x000fea000383ffff */
.L_x_37:
[-C--:B------:R-:W-:Y:S02]  /*4bd0*/  MOV R22, R4.reuse ;  /* 0x0000000400167202 */ /* 0x080fe40000000f00 */
[----:B------:R-:W-:Y:S07]  /*4be0*/  MOV R23, R4 ;  /* 0x0000000400177202 */ /* 0x000fee0000000f00 */
.L_x_81:
[----:B-1----:R1:W2:Y:S02]  /*4bf0*/  SYNCS.PHASECHK.TRANS64.TRYWAIT P0, [R17+URZ+0x30], R23 ;  /* 0x00003017110075a7 */ /* 0x0022a400080011ff */
[----:B--2---:R-:W-:Y:S05]  /*4c00*/  @!P0 NANOSLEEP.SYNCS 0x989680 ;  /* 0x009896800000895d */ /* 0x004fea0003900000 */
[----:B------:R-:W2:Y:S02]  /*4c10*/  @!P0 SYNCS.PHASECHK.TRANS64 P0, [R17+URZ+0x30], R23 ;  /* 0x00003017110085a7 */ /* 0x000ea400080010ff */
[----:B--2---:R-:W-:Y:S05]  /*4c20*/  @!P0 BRA `(.L_x_81) ;  /* 0xfffffffc00f08947 */ /* 0x004fea000383ffff */
[----:B------:R-:W-:Y:S05]  /*4c30*/  BRA `(.L_x_82) ;  /* 0xffffffd400387947 */ /* 0x000fea000383ffff */
.L_x_38:
[-C--:B------:R-:W-:Y:S02]  /*4c40*/  MOV R26, R19.reuse ;  /* 0x00000013001a7202 */ /* 0x080fe40000000f00 */
[----:B------:R-:W-:Y:S07]  /*4c50*/  MOV R27, R19 ;  /* 0x00000013001b7202 */ /* 0x000fee0000000f00 */
.L_x_83:
[----:B-1----:R1:W2:Y:S02]  /*4c60*/  SYNCS.PHASECHK.TRANS64.TRYWAIT P0, [R28+URZ+0x30], R27 ;  /* 0x0000301b1c0075a7 */ /* 0x0022a400080011ff */
[----:B--2---:R-:W-:Y:S05]  /*4c70*/  @!P0 NANOSLEEP.SYNCS 0x989680 ;  /* 0x009896800000895d */ /* 0x004fea0003900000 */
[----:B------:R-:W2:Y:S02]  /*4c80*/  @!P0 SYNCS.PHASECHK.TRANS64 P0, [R28+URZ+0x30], R27 ;  /* 0x0000301b1c0085a7 */ /* 0x000ea400080010ff */
[----:B--2---:R-:W-:Y:S05]  /*4c90*/  @!P0 BRA `(.L_x_83) ;  /* 0xfffffffc00f08947 */ /* 0x004fea000383ffff */
[----:B------:R-:W-:Y:S05]  /*4ca0*/  BRA `(.L_x_84) ;  /* 0xffffffd800147947 */ /* 0x000fea000383ffff */
.L_x_39:
[-C--:B-1----:R-:W-:Y:S02]  /*4cb0*/  MOV R28, R19.reuse ;  /* 0x00000013001c7202 */ /* 0x082fe40000000f00 */
[----:B------:R-:W-:Y:S07]  /*4cc0*/  MOV R29, R19 ;  /* 0x00000013001d7202 */ /* 0x000fee0000000f00 */
.L_x_85:
[----:B-1----:R1:W2:Y:S02]  /*4cd0*/  SYNCS.PHASECHK.TRANS64.TRYWAIT P1, [R26+URZ+0x30], R29 ;  /* 0x0000301d1a0075a7 */ /* 0x0022a400080211ff */
[----:B--2---:R-:W-:Y:S05]  /*4ce0*/  @!P1 NANOSLEEP.SYNCS 0x989680 ;  /* 0x009896800000995d */ /* 0x004fea0003900000 */
[----:B------:R-:W2:Y:S02]  /*4cf0*/  @!P1 SYNCS.PHASECHK.TRANS64 P1, [R26+URZ+0x30], R29 ;  /* 0x0000301d1a0095a7 */ /* 0x000ea400080210ff */
[----:B--2---:R-:W-:Y:S05]  /*4d00*/  @!P1 BRA `(.L_x_85) ;  /* 0xfffffffc00f09947 */ /* 0x004fea000383ffff */
[----:B------:R-:W-:Y:S05]  /*4d10*/  BRA `(.L_x_86) ;  /* 0xffffffd800847947 */ /* 0x000fea000383ffff */
.L_x_40:
[-C--:B------:R-:W-:Y:S02]  /*4d20*/  MOV R26, R7.reuse ;  /* 0x00000007001a7202 */ /* 0x080fe40000000f00 */
[----:B------:R-:W-:Y:S07]  /*4d30*/  MOV R27, R7 ;  /* 0x00000007001b7202 */ /* 0x000fee0000000f00 */
.L_x_87:
[----:B-1----:R1:W2:Y:S02]  /*4d40*/  SYNCS.PHASECHK.TRANS64.TRYWAIT P0, [R28+URZ+0x30], R27 ;  /* 0x0000301b1c0075a7 */ /* 0x0022a400080011ff */
[----:B--2---:R-:W-:Y:S05]  /*4d50*/  @!P0 NANOSLEEP.SYNCS 0x989680 ;  /* 0x009896800000895d */ /* 0x004fea0003900000 */
[----:B------:R-:W2:Y:S02]  /*4d60*/  @!P0 SYNCS.PHASECHK.TRANS64 P0, [R28+URZ+0x30], R27 ;  /* 0x0000301b1c0085a7 */ /* 0x000ea400080010ff */
[----:B--2---:R-:W-:Y:S05]  /*4d70*/  @!P0 BRA `(.L_x_87) ;  /* 0xfffffffc00f08947 */ /* 0x004fea000383ffff */
[----:B------:R-:W-:Y:S05]  /*4d80*/  BRA `(.L_x_88) ;  /* 0xffffffd800d47947 */ /* 0x000fea000383ffff */
.L_x_45:
[----:B------:R-:W-:-:S07]  /*4d90*/  MOV R6, R7 ;  /* 0x0000000700067202 */ /* 0x000fce0000000f00 */
.L_x_89:
[----:B-1----:R1:W2:Y:S02]  /*4da0*/  SYNCS.PHASECHK.TRANS64.TRYWAIT P2, [R2+URZ+0x33490], R7 ;  /* 0x03349007020075a7 */ /* 0x0022a400080411ff */
[----:B--2---:R-:W-:Y:S05]  /*4db0*/  @!P2 NANOSLEEP.SYNCS 0x989680 ;  /* 0x009896800000a95d */ /* 0x004fea0003900000 */
[----:B------:R-:W2:Y:S02]  /*4dc0*/  @!P2 SYNCS.PHASECHK.TRANS64 P2, [R2+URZ+0x33490], R7 ;  /* 0x033490070200a5a7 */ /* 0x000ea400080410ff */
[----:B--2---:R-:W-:Y:S05]  /*4dd0*/  @!P2 BRA `(.L_x_89) ;  /* 0xfffffffc00f0a947 */ /* 0x004fea000383ffff */
[----:B------:R-:W-:Y:S05]  /*4de0*/  BRA `(.L_x_90) ;  /* 0xffffffe000247947 */ /* 0x000fea000383ffff */
        .weak           $__internal_0_$__cuda_sm10x_tcgen05_guardrail_trap_col_being_dealloced_not_returned_by_alloc
        .type           $__internal_0_$__cuda_sm10x_tcgen05_guardrail_trap_col_being_dealloced_not_returned_by_alloc,@function
        .size           $__internal_0_$__cuda_sm10x_tcgen05_guardrail_trap_col_being_dealloced_not_returned_by_alloc,($__internal_1_$__cuda_sm10x_tcgen05_guardrail_trap_phase_invalid_during_alloc - $__internal_0_$__cuda_sm10x_tcgen05_guardrail_trap_col_being_dealloced_not_returned_by_alloc)
$__internal_0_$__cuda_sm10x_tcgen05_guardrail_trap_col_being_dealloced_not_returned_by_alloc:
[----:B------:R-:W-:Y:S05]  /*4df0*/  BPT.TRAP 0x1 ;  /* 0x000000040000795c */ /* 0x000fea0000300000 */
[----:B------:R-:W-:-:S04]  /*4e00*/  HFMA2 R3, -RZ, RZ, 0, 0 ;  /* 0x00000000ff037431 */ /* 0x000fc800000001ff */
[----:B------:R-:W-:Y:S05]  /*4e10*/  RET.REL.NODEC R2 `(_ZN9deep_gemm24sm100_fp8_gemm_1d1d_implILN4cute4UMMA5MajorE0ELS3_0ELj0ELj4096ELj7168ELj128ELj224ELj128ELj1ELj128ELj128ELj64ELj6ELj128ELj128ELj2ELb0ELj150ELNS_8GemmTypeE0ELb0EN7cutlass10bfloat16_tENS_16EpilogueIdentityEEEvPijjj14CUtensorMap_stS9_S9_S9_S9_) ;  /* 0xffffffb002787950 */ /* 0x000fea0003c3ffff */
        .weak           $__internal_1_$__cuda_sm10x_tcgen05_guardrail_trap_phase_invalid_during_alloc
        .type           $__internal_1_$__cuda_sm10x_tcgen05_guardrail_trap_phase_invalid_during_alloc,@function
        .size           $__internal_1_$__cuda_sm10x_tcgen05_guardrail_trap_phase_invalid_during_alloc,($__internal_2_$__cuda_sm10x_tcgen05_guardrail_trap_unallocated_columns_being_dealloced - $__internal_1_$__cuda_sm10x_tcgen05_guardrail_trap_phase_invalid_during_alloc)
$__internal_1_$__cuda_sm10x_tcgen05_guardrail_trap_phase_invalid_during_alloc:
[----:B------:R-:W-:Y:S05]  /*4e20*/  BPT.TRAP 0x1 ;  /* 0x000000040000795c */ /* 0x000fea0000300000 */
[----:B------:R-:W-:-:S04]  /*4e30*/  MOV R3, 0x0 ;  /* 0x0000000000037802 */ /* 0x000fc80000000f00 */
[----:B------:R-:W-:Y:S05]  /*4e40*/  RET.REL.NODEC R2 `(_ZN9deep_gemm24sm100_fp8_gemm_1d1d_implILN4cute4UMMA5MajorE0ELS3_0ELj0ELj4096ELj7168ELj128ELj224ELj128ELj1ELj128ELj128ELj64ELj6ELj128ELj128ELj2ELb0ELj150ELNS_8GemmTypeE0ELb0EN7cutlass10bfloat16_tENS_16EpilogueIdentityEEEvPijjj14CUtensorMap_stS9_S9_S9_S9_) ;  /* 0xffffffb0026c7950 */ /* 0x000fea0003c3ffff */
        .weak           $__internal_2_$__cuda_sm10x_tcgen05_guardrail_trap_unallocated_columns_being_dealloced
        .type           $__internal_2_$__cuda_sm10x_tcgen05_guardrail_trap_unallocated_columns_being_dealloced,@function
        .size           $__internal_2_$__cuda_sm10x_tcgen05_guardrail_trap_unallocated_columns_being_dealloced,($__internal_3_$__cuda_sm20_div_u16 - $__internal_2_$__cuda_sm10x_tcgen05_guardrail_trap_unallocated_columns_being_dealloced)
$__internal_2_$__cuda_sm10x_tcgen05_guardrail_trap_unallocated_columns_being_dealloced:
[----:B------:R-:W-:Y:S05]  /*4e50*/  BPT.TRAP 0x1 ;  /* 0x000000040000795c */ /* 0x000fea0000300000 */
[----:B------:R-:W-:-:S04]  /*4e60*/  HFMA2 R3, -RZ, RZ, 0, 0 ;  /* 0x00000000ff037431 */ /* 0x000fc800000001ff */
[----:B------:R-:W-:Y:S05]  /*4e70*/  RET.REL.NODEC R2 `(_ZN9deep_gemm24sm100_fp8_gemm_1d1d_implILN4cute4UMMA5MajorE0ELS3_0ELj0ELj4096ELj7168ELj128ELj224ELj128ELj1ELj128ELj128ELj64ELj6ELj128ELj128ELj2ELb0ELj150ELNS_8GemmTypeE0ELb0EN7cutlass10bfloat16_tENS_16EpilogueIdentityEEEvPijjj14CUtensorMap_stS9_S9_S9_S9_) ;  /* 0xffffffb002607950 */ /* 0x000fea0003c3ffff */
        .weak           $__internal_3_$__cuda_sm20_div_u16
        .type           $__internal_3_$__cuda_sm20_div_u16,@function
        .size           $__internal_3_$__cuda_sm20_div_u16,(.L_x_95 - $__internal_3_$__cuda_sm20_div_u16)
$__internal_3_$__cuda_sm20_div_u16:
[----:B------:R-:W1:Y:S01]  /*4e80*/  I2F.U16 R13, R35 ;  /* 0x00000023000d7306 */ /* 0x000e620000101000 */
[----:B------:R-:W-:-:S07]  /*4e90*/  IMAD.MOV.U32 R5, RZ, RZ, 0x4b800000 ;  /* 0x4b800000ff057424 */ /* 0x000fce00078e00ff */
[----:B------:R-:W-:Y:S01]  /*4ea0*/  I2F.U16.RZ R12, R12 ;  /* 0x0000000c000c7306 */ /* 0x000fe2000010d000 */
[C---:B-1----:R-:W-:Y:S02]  /*4eb0*/  FSETP.GEU.AND P1, PT, |R13|.reuse, 1.175494350822287508e-38, PT ;  /* 0x008000000d00780b */ /* 0x042fe40003f2e200 */
[----:B------:R-:W-:Y:S02]  /*4ec0*/  FSETP.GT.AND P2, PT, |R13|, 8.50705917302346158658e+37, PT ;  /* 0x7e8000000d00780b */ /* 0x000fe40003f44200 */
[----:B------:R-:W-:Y:S02]  /*4ed0*/  FSEL R5, R5, 1, !P1 ;  /* 0x3f80000005057808 */ /* 0x000fe40004800000 */
[----:B------:R-:W-:Y:S02]  /*4ee0*/  ISETP.NE.U32.AND P1, PT, R35, RZ, PT ;  /* 0x000000ff2300720c */ /* 0x000fe40003f25070 */
[----:B------:R-:W-:-:S05]  /*4ef0*/  FSEL R14, R5, 0.25, !P2 ;  /* 0x3e800000050e7808 */ /* 0x000fca0005000000 */
[----:B------:R-:W-:-:S06]  /*4f00*/  FMUL R5, R13, R14 ;  /* 0x0000000e0d057220 */ /* 0x000fcc0000400000 */
[----:B------:R-:W1:Y:S02]  /*4f10*/  MUFU.RCP R5, R5 ;  /* 0x0000000500057308 */ /* 0x000e640000001000 */
[----:B-1----:R-:W-:Y:S01]  /*4f20*/  FMUL R13, R14, R5 ;  /* 0x000000050e0d7220 */ /* 0x002fe20000400000 */
[----:B------:R-:W-:-:S03]  /*4f30*/  IMAD.MOV.U32 R5, RZ, RZ, 0x0 ;  /* 0x00000000ff057424 */ /* 0x000fc600078e00ff */
[----:B------:R-:W-:-:S04]  /*4f40*/  VIADD R13, R13, 0x2 ;  /* 0x000000020d0d7836 */ /* 0x000fc80000000000 */
[----:B------:R-:W-:-:S04]  /*4f50*/  FMUL.RZ R13, R12, R13 ;  /* 0x0000000d0c0d7220 */ /* 0x000fc8000040c000 */
[----:B------:R-:W1:Y:S02]  /*4f60*/  F2I.U32.TRUNC.NTZ R36, R13 ;  /* 0x0000000d00247305 */ /* 0x000e64000020f000 */
[----:B-1----:R-:W-:Y:S02]  /*4f70*/  LOP3.LUT R36, R36, 0xffff, RZ, 0xc0, !PT ;  /* 0x0000ffff24247812 */ /* 0x002fe400078ec0ff */
[----:B------:R-:W-:Y:S01]  /*4f80*/  @!P1 MOV R36, 0xffffffff ;  /* 0xffffffff00249802 */ /* 0x000fe20000000f00 */
[----:B------:R-:W-:Y:S06]  /*4f90*/  RET.REL.NODEC R4 `(_ZN9deep_gemm24sm100_fp8_gemm_1d1d_implILN4cute4UMMA5MajorE0ELS3_0ELj0ELj4096ELj7168ELj128ELj224ELj128ELj1ELj128ELj128ELj64ELj6ELj128ELj128ELj2ELb0ELj150ELNS_8GemmTypeE0ELb0EN7cutlass10bfloat16_tENS_16EpilogueIdentityEEEvPijjj14CUtensorMap_stS9_S9_S9_S9_) ;  /* 0xffffffb004187950 */ /* 0x000fec0003c3ffff */
.L_x_91:
[----:B------:R-:W-:-:S00]  /*4fa0*/  BRA `(.L_x_91) ;  /* 0xfffffffc00fc7947 */ /* 0x000fc0000383ffff */
[----:B------:R-:W-:-:S00]  /*4fb0*/  NOP ;  /* 0x0000000000007918 */ /* 0x000fc00000000000 */
        /* <DEDUP_REMOVED lines=12> */
.L_x_95:


//--------------------- .nv.shared._ZN9deep_gemm24sm100_fp8_gemm_1d1d_implILN4cute4UMMA5MajorE0ELS3_0ELj0ELj4096ELj7168ELj128ELj224ELj128ELj1ELj128ELj128ELj64ELj6ELj128ELj128ELj2ELb0ELj150ELNS_8GemmTypeE0ELb0EN7cutlass10bfloat16_tENS_16EpilogueIdentityEEEvPijjj14CUtensorMap_stS9_S9_S9_S9_ --------------------------
	.section	.nv.shared._ZN9deep_gemm24sm100_fp8_gemm_1d1d_implILN4cute4UMMA5MajorE0ELS3_0ELj0ELj4096ELj7168ELj128ELj224ELj128ELj1ELj128ELj128ELj64ELj6ELj128ELj128ELj2ELb0ELj150ELNS_8GemmTypeE0ELb0EN7cutlass10bfloat16_tENS_16EpilogueIdentityEEEvPijjj14CUtensorMap_stS9_S9_S9_S9_,"aw",@nobits
	.sectionflags	@""
	.align	1024
	.zero		1024


//--------------------- .nv.shared.reserved.0     --------------------------
	.section	.nv.shared.reserved.0,"aw",@nobits
	.align	8
	.weak		__nv_reservedSMEM_offset_0_alias
	.size		__nv_reservedSMEM_offset_0_alias, 0, 64
	.other		__nv_reservedSMEM_offset_0_alias,@"STO_CUDA_RESERVED_SHARED STV_DEFAULT"
__nv_reservedSMEM_offset_0_alias:
	.zero		0
.nv.shared.reserved.0:
	.zero		64
	.weak		__nv_reservedSMEM_allocation_phase
	.type		__nv_reservedSMEM_allocation_phase,@object
	.size		__nv_reservedSMEM_allocation_phase,(.L_0 - __nv_reservedSMEM_allocation_phase)
__nv_reservedSMEM_allocation_phase:
	.zero		1
.L_0:
	.zero		7
	.weak		__nv_reservedSMEM_devtool_atexit_pc
	.type		__nv_reservedSMEM_devtool_atexit_pc,@object
	.size		__nv_reservedSMEM_devtool_atexit_pc,(__nv_reservedSMEM_allocation_mask - __nv_reservedSMEM_devtool_atexit_pc)
__nv_reservedSMEM_devtool_atexit_pc:
	.zero		8
	.weak		__nv_reservedSMEM_allocation_mask
	.type		__nv_reservedSMEM_allocation_mask,@object
	.size		__nv_reservedSMEM_allocation_mask,(.L_2 - __nv_reservedSMEM_allocation_mask)
__nv_reservedSMEM_allocation_mask:
	.zero		4
.L_2:
	.zero		4
	.weak		__nv_reservedSMEM_tmem_allocation_pipeline_mbarrier
	.type		__nv_reservedSMEM_tmem_allocation_pipeline_mbarrier,@object
	.size		__nv_reservedSMEM_tmem_allocation_pipeline_mbarrier,(__nv_reservedSMEM_tmem_allocation_pipeline_mbarrier_parity - __nv_reservedSMEM_tmem_allocation_pipeline_mbarrier)
__nv_reservedSMEM_tmem_allocation_pipeline_mbarrier:
	.zero		8
	.weak		__nv_reservedSMEM_tmem_allocation_pipeline_mbarrier_parity
	.type		__nv_reservedSMEM_tmem_allocation_pipeline_mbarrier_parity,@object
	.size		__nv_reservedSMEM_tmem_allocation_pipeline_mbarrier_parity,(.L_4 - __nv_reservedSMEM_tmem_allocation_pipeline_mbarrier_parity)
__nv_reservedSMEM_tmem_allocation_pipeline_mbarrier_parity:
	.zero		4
.L_4:


//--------------------- .nv.global                --------------------------
	.section	.nv.global,"aw",@nobits
.nv.global:
	.type		_ZN47_INTERNAL_2ed88e1f_9_kernel_cu_e97c9e19_28963514cute1_E,@object
	.size		_ZN47_INTERNAL_2ed88e1f_9_kernel_cu_e97c9e19_28963514cute1_E,(_ZN47_INTERNAL_2ed88e1f_9_kernel_cu_e97c9e19_28963514cuda3std3__45__cpo6cbeginE - _ZN47_INTERNAL_2ed88e1f_9_kernel_cu_e97c9e19_28963514cute1_E)
_ZN47_INTERNAL_2ed88e1f_9_kernel_cu_e97c9e19_28963514cute1_E:
	.zero		1
	.type		_ZN47_INTERNAL_2ed88e1f_9_kernel_cu_e97c9e19_28963514cuda3std3__45__cpo6cbeginE,@object
	.size		_ZN47_INTERNAL_2ed88e1f_9_kernel_cu_e97c9e19_28963514cuda3std3__45__cpo6cbeginE,(_ZN47_INTERNAL_2ed88e1f_9_kernel_cu_e97c9e19_28963514cuda3std3__48in_placeE - _ZN47_INTERNAL_2ed88e1f_9_kernel_cu_e97c9e19_28963514cuda3std3__45__cpo6cbeginE)
_ZN47_INTERNAL_2ed88e1f_9_kernel_cu_e97c9e19_28963514cuda3std3__45__cpo6cbeginE:
	.zero		1
	.type		_ZN47_INTERNAL_2ed88e1f_9_kernel_cu_e97c9e19_28963514cuda3std3__48in_placeE,@object
	.size		_ZN47_INTERNAL_2ed88e1f_9_kernel_cu_e97c9e19_28963514cuda3std3__48in_placeE,(_ZN47_INTERNAL_2ed88e1f_9_kernel_cu_e97c9e19_28963514cuda3std6ranges3__45__cpo9iter_moveE - _ZN47_INTERNAL_2ed88e1f_9_kernel_cu_e97c9e19_28963514cuda3std3__48in_placeE)
_ZN47_INTERNAL_2ed88e1f_9_kernel_cu_e97c9e19_28963514cuda3std3__48in_placeE:
	.zero		1
	.type		_ZN47_INTERNAL_2ed88e1f_9_kernel_cu_e97c9e19_28963514cuda3std6ranges3__45__cpo9iter_moveE,@object
	.size		_ZN47_INTERNAL_2ed88e1f_9_kernel_cu_e97c9e19_28963514cuda3std6ranges3__45__cpo9iter_moveE,(_ZN47_INTERNAL_2ed88e1f_9_kernel_cu_e97c9e19_28963514cuda3std3__45__cpo5beginE - _ZN47_INTERNAL_2ed88e1f_9_kernel_cu_e97c9e19_28963514cuda3std6ranges3__45__cpo9iter_moveE)
_ZN47_INTERNAL_2ed88e1f_9_kernel_cu_e97c9e19_28963514cuda3std6ranges3__45__cpo9iter_moveE:
	.zero		1
	.type		_ZN47_INTERNAL_2ed88e1f_9_kernel_cu_e97c9e19_28963514cuda3std3__45__cpo5beginE,@object
	.size		_ZN47_INTERNAL_2ed88e1f_9_kernel_cu_e97c9e19_28963514cuda3std3__45__cpo5beginE,(_ZN47_INTERNAL_2ed88e1f_9_kernel_cu_e97c9e19_28963514cuda3std3__449_GLOBAL__N__2ed88e1f_9_kernel_cu_e97c9e19_28963516ignoreE - _ZN47_INTERNAL_2ed88e1f_9_kernel_cu_e97c9e19_28963514cuda3std3__45__cpo5beginE)
_ZN47_INTERNAL_2ed88e1f_9_kernel_cu_e97c9e19_28963514cuda3std3__45__cpo5beginE:
	.zero		1
	.type		_ZN47_INTERNAL_2ed88e1f_9_kernel_cu_e97c9e19_28963514cuda3std3__449_GLOBAL__N__2ed88e1f_9_kernel_cu_e97c9e19_28963516ignoreE,@object
	.size		_ZN47_INTERNAL_2ed88e1f_9_kernel_cu_e97c9e19_28963514cuda3std3__449_GLOBAL__N__2ed88e1f_9_kernel_cu_e97c9e19_28963516ignoreE,(_ZN47_INTERNAL_2ed88e1f_9_kernel_cu_e97c9e19_28963514cute7productE - _ZN47_INTERNAL_2ed88e1f_9_kernel_cu_e97c9e19_28963514cuda3std3__449_GLOBAL__N__2ed88e1f_9_kernel_cu_e97c9e19_28963516ignoreE)
_ZN47_INTERNAL_2ed88e1f_9_kernel_cu_e97c9e19_28963514cuda3std3__449_GLOBAL__N__2ed88e1f_9_kernel_cu_e97c9e19_28963516ignoreE:
	.zero		1
	.type		_ZN47_INTERNAL_2ed88e1f_9_kernel_cu_e97c9e19_28963514cute7productE,@object
	.size		_ZN47_INTERNAL_2ed88e1f_9_kernel_cu_e97c9e19_28963514cute7productE,(_ZN47_INTERNAL_2ed88e1f_9_kernel_cu_e97c9e19_28963514cuda3std3__45__cpo3endE - _ZN47_INTERNAL_2ed88e1f_9_kernel_cu_e97c9e19_28963514cute7productE)
_ZN47_INTERNAL_2ed88e1f_9_kernel_cu_e97c9e19_28963514cute7productE:
	.zero		1
	.type		_ZN47_INTERNAL_2ed88e1f_9_kernel_cu_e97c9e19_28963514cuda3std3__45__cpo3endE,@object
	.size		_ZN47_INTERNAL_2ed88e1f_9_kernel_cu_e97c9e19_28963514cuda3std3__45__cpo3endE,(_ZN47_INTERNAL_2ed88e1f_9_kernel_cu_e97c9e19_28963514cuda3std3__419piecewise_constructE - _ZN47_INTERNAL_2ed88e1f_9_kernel_cu_e97c9e19_28963514cuda3std3__45__cpo3endE)
_ZN47_INTERNAL_2ed88e1f_9_kernel_cu_e97c9e19_28963514cuda3std3__45__cpo3endE:
	.zero		1
	.type		_ZN47_INTERNAL_2ed88e1f_9_kernel_cu_e97c9e19_28963514cuda3std3__419piecewise_constructE,@object
	.size		_ZN47_INTERNAL_2ed88e1f_9_kernel_cu_e97c9e19_28963514cuda3std3__419piecewise_constructE,(_ZN47_INTERNAL_2ed88e1f_9_kernel_cu_e97c9e19_28963514cuda3std3__45__cpo4cendE - _ZN47_INTERNAL_2ed88e1f_9_kernel_cu_e97c9e19_28963514cuda3std3__419piecewise_constructE)
_ZN47_INTERNAL_2ed88e1f_9_kernel_cu_e97c9e19_28963514cuda3std3__419piecewise_constructE:
	.zero		1
	.type		_ZN47_INTERNAL_2ed88e1f_9_kernel_cu_e97c9e19_28963514cuda3std3__45__cpo4cendE,@object
	.size		_ZN47_INTERNAL_2ed88e1f_9_kernel_cu_e97c9e19_28963514cuda3std3__45__cpo4cendE,(_ZN47_INTERNAL_2ed88e1f_9_kernel_cu_e97c9e19_28963514cuda3std6ranges3__45__cpo4swapE - _ZN47_INTERNAL_2ed88e1f_9_kernel_cu_e97c9e19_28963514cuda3std3__45__cpo4cendE)
_ZN47_INTERNAL_2ed88e1f_9_kernel_cu_e97c9e19_28963514cuda3std3__45__cpo4cendE:
	.zero		1
	.type		_ZN47_INTERNAL_2ed88e1f_9_kernel_cu_e97c9e19_28963514cuda3std6ranges3__45__cpo4swapE,@object
	.size		_ZN47_INTERNAL_2ed88e1f_9_kernel_cu_e97c9e19_28963514cuda3std6ranges3__45__cpo4swapE,(.L_12 - _ZN47_INTERNAL_2ed88e1f_9_kernel_cu_e97c9e19_28963514cuda3std6ranges3__45__cpo4swapE)
_ZN47_INTERNAL_2ed88e1f_9_kernel_cu_e97c9e19_28963514cuda3std6ranges3__45__cpo4swapE:
	.zero		1
.L_12:


//--------------------- .nv.constant0._ZN9deep_gemm24sm100_fp8_gemm_1d1d_implILN4cute4UMMA5MajorE0ELS3_0ELj0ELj4096ELj7168ELj128ELj224ELj128ELj1ELj128ELj128ELj64ELj6ELj128ELj128ELj2ELb0ELj150ELNS_8GemmTypeE0ELb0EN7cutlass10bfloat16_tENS_16EpilogueIdentityEEEvPijjj14CUtensorMap_stS9_S9_S9_S9_ --------------------------
	.section	.nv.constant0._ZN9deep_gemm24sm100_fp8_gemm_1d1d_implILN4cute4UMMA5MajorE0ELS3_0ELj0ELj4096ELj7168ELj128ELj224ELj128ELj1ELj128ELj128ELj64ELj6ELj128ELj128ELj2ELb0ELj150ELNS_8GemmTypeE0ELb0EN7cutlass10bfloat16_tENS_16EpilogueIdentityEEEvPijjj14CUtensorMap_stS9_S9_S9_S9_,"a",@progbits
	.sectionflags	@""
	.align	4
.nv.constant0._ZN9deep_gemm24sm100_fp8_gemm_1d1d_implILN4cute4UMMA5MajorE0ELS3_0ELj0ELj4096ELj7168ELj128ELj224ELj128ELj1ELj128ELj128ELj64ELj6ELj128ELj128ELj2ELb0ELj150ELNS_8GemmTypeE0ELb0EN7cutlass10bfloat16_tENS_16EpilogueIdentityEEEvPijjj14CUtensorMap_stS9_S9_S9_S9_:
	.zero		1600


//--------------------- SYMBOLS --------------------------

	.type		.nv.reservedSmem.offset0,@object
	.size		.nv.reservedSmem.offset0,0x4
	.type		.nv.reservedSmem.cap,@object
	.size		.nv.reservedSmem.cap,0x4
